	.headerflags	@"EF_CUDA_TEXMODE_UNIFIED EF_CUDA_64BIT_ADDRESS EF_CUDA_SM80 EF_CUDA_VIRTUAL_SM(EF_CUDA_SM80)"
	.elftype	@"ET_EXEC"


//--------------------- .nv.info                  --------------------------
	.section	.nv.info,"",@"SHT_CUDA_INFO"
	.align	4


	//----- nvinfo : EIATTR_REGCOUNT
	.align		4
        /*0000*/ 	.byte	0x04, 0x2f
        /*0002*/ 	.short	(.L_1 - .L_0)
	.align		4
.L_0:
        /*0004*/ 	.word	index@(candidate2)
        /*0008*/ 	.word	0x000000f1


	//----- nvinfo : EIATTR_MAX_STACK_SIZE
	.align		4
.L_1:
        /*000c*/ 	.byte	0x04, 0x23
        /*000e*/ 	.short	(.L_3 - .L_2)
	.align		4
.L_2:
        /*0010*/ 	.word	index@(candidate2)
        /*0014*/ 	.word	0x00000000


	//----- nvinfo : EIATTR_MIN_STACK_SIZE
	.align		4
.L_3:
        /*0018*/ 	.byte	0x04, 0x12
        /*001a*/ 	.short	(.L_5 - .L_4)
	.align		4
.L_4:
        /*001c*/ 	.word	index@(candidate2)
        /*0020*/ 	.word	0x00000000


	//----- nvinfo : EIATTR_FRAME_SIZE
	.align		4
.L_5:
        /*0024*/ 	.byte	0x04, 0x11
        /*0026*/ 	.short	(.L_7 - .L_6)
	.align		4
.L_6:
        /*0028*/ 	.word	index@(candidate2)
        /*002c*/ 	.word	0x00000000
.L_7:


//--------------------- .nv.info.candidate2       --------------------------
	.section	.nv.info.candidate2,"",@"SHT_CUDA_INFO"
	.align	4


	//----- nvinfo : EIATTR_CUDA_API_VERSION
	.align		4
        /*0000*/ 	.byte	0x04, 0x37
        /*0002*/ 	.short	(.L_9 - .L_8)
.L_8:
        /*0004*/ 	.word	0x00000075


	//----- nvinfo : EIATTR_SW2861232_WAR
	.align		4
.L_9:
        /*0008*/ 	.byte	0x01, 0x35
	.zero		2


	//----- nvinfo : EIATTR_PARAM_CBANK
	.align		4
        /*000c*/ 	.byte	0x04, 0x0a
        /*000e*/ 	.short	(.L_11 - .L_10)
	.align		4
.L_10:
        /*0010*/ 	.word	index@(.nv.constant0.candidate2)
        /*0014*/ 	.short	0x0160
        /*0016*/ 	.short	0x0018


	//----- nvinfo : EIATTR_CBANK_PARAM_SIZE
	.align		4
.L_11:
        /*0018*/ 	.byte	0x03, 0x19
        /*001a*/ 	.short	0x0018


	//----- nvinfo : EIATTR_KPARAM_INFO
	.align		4
        /*001c*/ 	.byte	0x04, 0x17
        /*001e*/ 	.short	(.L_13 - .L_12)
.L_12:
        /*0020*/ 	.word	0x00000000
        /*0024*/ 	.short	0x0002
        /*0026*/ 	.short	0x0010
        /*0028*/ 	.byte	0x00, 0xf0, 0x21, 0x00


	//----- nvinfo : EIATTR_KPARAM_INFO
	.align		4
.L_13:
        /*002c*/ 	.byte	0x04, 0x17
        /*002e*/ 	.short	(.L_15 - .L_14)
.L_14:
        /*0030*/ 	.word	0x00000000
        /*0034*/ 	.short	0x0001
        /*0036*/ 	.short	0x0008
        /*0038*/ 	.byte	0x00, 0xf0, 0x21, 0x00


	//----- nvinfo : EIATTR_KPARAM_INFO
	.align		4
.L_15:
        /*003c*/ 	.byte	0x04, 0x17
        /*003e*/ 	.short	(.L_17 - .L_16)
.L_16:
        /*0040*/ 	.word	0x00000000
        /*0044*/ 	.short	0x0000
        /*0046*/ 	.short	0x0000
        /*0048*/ 	.byte	0x00, 0xf0, 0x21, 0x00


	//----- nvinfo : EIATTR_MAXREG_COUNT
	.align		4
.L_17:
        /*004c*/ 	.byte	0x03, 0x1b
        /*004e*/ 	.short	0x00ff


	//----- nvinfo : EIATTR_EXIT_INSTR_OFFSETS
	.align		4
        /*0050*/ 	.byte	0x04, 0x1c
        /*0052*/ 	.short	(.L_19 - .L_18)


	//   ....[0]....
.L_18:
        /*0054*/ 	.word	0x000078a0


	//----- nvinfo : EIATTR_MAX_THREADS
	.align		4
.L_19:
        /*0058*/ 	.byte	0x04, 0x05
        /*005a*/ 	.short	(.L_21 - .L_20)
.L_20:
        /*005c*/ 	.word	0x00000070
        /*0060*/ 	.word	0x00000001
        /*0064*/ 	.word	0x00000001
.L_21:


//--------------------- .nv.rel.action            --------------------------
	.section	.nv.rel.action,"",@"SHT_CUDA_RELOCINFO"
	.align	8
	.sectionentsize	8
        /*0000*/ 	.byte	0x4b, 0x00, 0x00, 0x00, 0x00, 0x00, 0x00, 0x00, 0x00, 0x02, 0x02, 0x08, 0x10, 0x0a, 0x2f, 0x22
        /* <DEDUP_REMOVED lines=13> */


//--------------------- .nv.constant0.candidate2  --------------------------
	.section	.nv.constant0.candidate2,"a",@progbits
	.align	4
.nv.constant0.candidate2:
	.zero		376


//--------------------- .text.candidate2          --------------------------
	.section	.text.candidate2,"ax",@progbits
	.sectionflags	@"SHF_BARRIERS=1"
	.sectioninfo	@"SHI_REGISTERS=241"
	.align	128
        .global         candidate2
        .type           candidate2,@function
        .size           candidate2,(.L_x_7 - candidate2)
        .other          candidate2,@"STO_CUDA_ENTRY STV_DEFAULT"
candidate2:
.text.candidate2:
[----:B------:R-:W-:-:S02]  /*0000*/  MOV R1, c[0x0][0x28] ;  /* 0x00000a0000017a02 */ /* 0x000fc40000000f00 */
[----:B------:R-:W0:Y:S01]  /*0010*/  S2R R3, SR_TID.X ;  /* 0x0000000000037919 */ /* 0x000e220000002100 */
[----:B------:R-:W-:Y:S01]  /*0020*/  HFMA2.MMA R2, -RZ, RZ, 0, 0 ;  /* 0x00000000ff027435 */ /* 0x000fe200000001ff */
[----:B------:R-:W-:Y:S01]  /*0030*/  MOV R8, RZ ;  /* 0x000000ff00087202 */ /* 0x000fe20000000f00 */
        /* <DEDUP_REMOVED lines=15> */
[----:B------:R-:W-:Y:S01]  /*0130*/  ULDC.64 UR4, c[0x0][0x118] ;  /* 0x0000460000047ab9 */ /* 0x000fe20000000a00 */
[C---:B0-----:R-:W-:Y:S01]  /*0140*/  IMAD.HI R0, R3.reuse, 0x38e38e39, RZ ;  /* 0x38e38e3903007827 */ /* 0x041fe200078e02ff */
[----:B------:R-:W-:-:S02]  /*0150*/  IADD3 R133, R3, 0x1, RZ ;  /* 0x0000000103857810 */ /* 0x000fc40007ffe0ff */
[C---:B------:R-:W-:Y:S01]  /*0160*/  IADD3 R75, R3.reuse, 0x2a0, RZ ;  /* 0x000002a0034b7810 */ /* 0x040fe20007ffe0ff */
[C---:B------:R-:W-:Y:S01]  /*0170*/  IMAD.HI R32, R3.reuse, -0x7df7df7d, R2 ;  /* 0x8208208303207827 */ /* 0x040fe200078e0202 */
[C---:B------:R-:W-:Y:S02]  /*0180*/  IADD3 R66, R3.reuse, 0x150, RZ ;  /* 0x0000015003427810 */ /* 0x040fe40007ffe0ff */
[----:B------:R-:W-:Y:S01]  /*0190*/  SHF.R.S32.HI R21, RZ, 0x1, R0 ;  /* 0x00000001ff157819 */ /* 0x000fe20000011400 */
[C---:B------:R-:W-:Y:S01]  /*01a0*/  IMAD.HI R132, R3.reuse, -0x6db6db6d, R2 ;  /* 0x9249249303847827 */ /* 0x040fe200078e0202 */
[C---:B------:R-:W-:Y:S02]  /*01b0*/  IADD3 R2, R3.reuse, 0x7e0, RZ ;  /* 0x000007e003027810 */ /* 0x040fe40007ffe0ff */
[----:B------:R-:W-:Y:S01]  /*01c0*/  IADD3 R82, R3, 0x690, RZ ;  /* 0x0000069003527810 */ /* 0x000fe20007ffe0ff */
[----:B------:R-:W-:Y:S01]  /*01d0*/  IMAD.HI R42, R133, 0x38e38e39, RZ ;  /* 0x38e38e39852a7827 */ /* 0x000fe200078e02ff */
[----:B------:R-:W-:-:S02]  /*01e0*/  IADD3 R7, R3, 0x23, RZ ;  /* 0x0000002303077810 */ /* 0x000fc40007ffe0ff */
[C---:B------:R-:W-:Y:S01]  /*01f0*/  IADD3 R5, R3.reuse, 0x7, RZ ;  /* 0x0000000703057810 */ /* 0x040fe20007ffe0ff */
[----:B------:R-:W-:Y:S01]  /*0200*/  IMAD.HI R38, R2, 0x2aaaaaab, RZ ;  /* 0x2aaaaaab02267827 */ /* 0x000fe200078e02ff */
[----:B------:R-:W-:Y:S02]  /*0210*/  LEA.HI R0, R0, R21, RZ, 0x1 ;  /* 0x0000001500007211 */ /* 0x000fe400078f08ff */
[----:B------:R-:W-:Y:S01]  /*0220*/  IADD3 R2, R3, 0x3f0, RZ ;  /* 0x000003f003027810 */ /* 0x000fe20007ffe0ff */
[----:B------:R-:W-:Y:S01]  /*0230*/  IMAD.HI R35, R75, 0x2aaaaaab, RZ ;  /* 0x2aaaaaab4b237827 */ /* 0x000fe200078e02ff */
[C---:B------:R-:W-:Y:S02]  /*0240*/  IADD3 R131, R3.reuse, 0x2, RZ ;  /* 0x0000000203837810 */ /* 0x040fe40007ffe0ff */
[----:B------:R-:W-:Y:S01]  /*0250*/  SHF.R.S32.HI R21, RZ, 0x1, R42 ;  /* 0x00000001ff157819 */ /* 0x000fe2000001142a */
[----:B------:R-:W-:Y:S01]  /*0260*/  IMAD.HI R33, R66, 0x2aaaaaab, RZ ;  /* 0x2aaaaaab42217827 */ /* 0x000fe200078e02ff */
[----:B------:R-:W-:-:S02]  /*0270*/  IADD3 R9, R3, 0x31, RZ ;  /* 0x0000003103097810 */ /* 0x000fc40007ffe0ff */
[----:B------:R-:W-:Y:S01]  /*0280*/  LEA.HI R42, R42, R21, RZ, 0x1 ;  /* 0x000000152a2a7211 */ /* 0x000fe200078f08ff */
[----:B------:R-:W-:Y:S01]  /*0290*/  IMAD.HI R36, R82, 0x2aaaaaab, RZ ;  /* 0x2aaaaaab52247827 */ /* 0x000fe200078e02ff */
[C---:B------:R-:W-:Y:S02]  /*02a0*/  IADD3 R70, R3.reuse, 0x1c0, RZ ;  /* 0x000001c003467810 */ /* 0x040fe40007ffe0ff */
[----:B------:R-:W-:Y:S01]  /*02b0*/  IADD3 R83, R3, 0x700, RZ ;  /* 0x0000070003537810 */ /* 0x000fe20007ffe0ff */
[----:B------:R-:W-:Y:S01]  /*02c0*/  IMAD.HI R62, R7, -0x7df7df7d, R6 ;  /* 0x82082083073e7827 */ /* 0x000fe200078e0206 */
[----:B------:R-:W-:Y:S02]  /*02d0*/  SHF.R.U32.HI R6, RZ, 0x1f, R35 ;  /* 0x0000001fff067819 */ /* 0x000fe40000011623 */
[----:B------:R-:W-:Y:S01]  /*02e0*/  SHF.R.U32.HI R21, RZ, 0x1f, R36 ;  /* 0x0000001fff157819 */ /* 0x000fe20000011624 */
[----:B------:R-:W-:Y:S01]  /*02f0*/  IMAD.HI R31, R5, -0x7df7df7d, R4 ;  /* 0x82082083051f7827 */ /* 0x000fe200078e0204 */
[----:B------:R-:W-:-:S02]  /*0300*/  SHF.R.U32.HI R4, RZ, 0x1f, R33 ;  /* 0x0000001fff047819 */ /* 0x000fc40000011621 */
[----:B------:R-:W-:Y:S01]  /*0310*/  LEA.HI.SX32 R35, R35, R6, 0x1b ;  /* 0x0000000623237211 */ /* 0x000fe200078fdaff */
[----:B------:R-:W-:Y:S01]  /*0320*/  IMAD.HI R39, R2, 0x2aaaaaab, RZ ;  /* 0x2aaaaaab02277827 */ /* 0x000fe200078e02ff */
[----:B------:R-:W-:Y:S02]  /*0330*/  LEA.HI.SX32 R33, R33, R4, 0x1b ;  /* 0x0000000421217211 */ /* 0x000fe400078fdaff */
[----:B------:R-:W-:Y:S01]  /*0340*/  LEA.HI.SX32 R36, R36, R21, 0x1b ;  /* 0x0000001524247211 */ /* 0x000fe200078fdaff */
[----:B------:R-:W-:Y:S01]  /*0350*/  IMAD.HI R40, R131, 0x38e38e39, RZ ;  /* 0x38e38e3983287827 */ /* 0x000fe200078e02ff */
[----:B------:R-:W-:Y:S02]  /*0360*/  SHF.R.U32.HI R6, RZ, 0x1f, R39 ;  /* 0x0000001fff067819 */ /* 0x000fe40000011627 */
[----:B------:R-:W-:Y:S01]  /*0370*/  SHF.R.U32.HI R21, RZ, 0x1f, R38 ;  /* 0x0000001fff157819 */ /* 0x000fe20000011626 */
[----:B------:R-:W-:Y:S01]  /*0380*/  IMAD.HI R63, R9, -0x7df7df7d, R8 ;  /* 0x82082083093f7827 */ /* 0x000fe200078e0208 */
[----:B------:R-:W-:-:S02]  /*0390*/  SHF.R.S32.HI R23, RZ, 0x1, R40 ;  /* 0x00000001ff177819 */ /* 0x000fc40000011428 */
[C---:B------:R-:W-:Y:S01]  /*03a0*/  IADD3 R4, R3.reuse, 0x70, RZ ;  /* 0x0000007003047810 */ /* 0x040fe20007ffe0ff */
[----:B------:R-:W-:Y:S01]  /*03b0*/  IMAD.HI R8, R70, 0x2aaaaaab, RZ ;  /* 0x2aaaaaab46087827 */ /* 0x000fe200078e02ff */
[C---:B------:R-:W-:Y:S02]  /*03c0*/  IADD3 R80, R3.reuse, 0x5b0, RZ ;  /* 0x000005b003507810 */ /* 0x040fe40007ffe0ff */
[----:B------:R-:W-:Y:S01]  /*03d0*/  IADD3 R17, R3, 0x2a, RZ ;  /* 0x0000002a03117810 */ /* 0x000fe20007ffe0ff */
[----:B------:R-:W-:Y:S01]  /*03e0*/  IMAD.HI R66, R66, 0x38e38e39, RZ ;  /* 0x38e38e3942427827 */ /* 0x000fe200078e02ff */
[----:B------:R-:W-:Y:S02]  /*03f0*/  LEA.HI.SX32 R39, R39, R6, 0x1b ;  /* 0x0000000627277211 */ /* 0x000fe400078fdaff */
[----:B------:R-:W-:Y:S01]  /*0400*/  IADD3 R13, R3, 0xe, RZ ;  /* 0x0000000e030d7810 */ /* 0x000fe20007ffe0ff */
[----:B------:R-:W-:Y:S01]  /*0410*/  IMAD.HI R6, R83, 0x2aaaaaab, RZ ;  /* 0x2aaaaaab53067827 */ /* 0x000fe200078e02ff */
[----:B------:R-:W-:-:S02]  /*0420*/  LEA.HI R40, R40, R23, RZ, 0x1 ;  /* 0x0000001728287211 */ /* 0x000fc400078f08ff */
[----:B------:R-:W-:Y:S01]  /*0430*/  LEA.HI.SX32 R38, R38, R21, 0x1b ;  /* 0x0000001526267211 */ /* 0x000fe200078fdaff */
[----:B------:R-:W-:Y:S01]  /*0440*/  IMAD.HI R21, R4, 0x2aaaaaab, RZ ;  /* 0x2aaaaaab04157827 */ /* 0x000fe200078e02ff */
[C---:B------:R-:W-:Y:S02]  /*0450*/  IADD3 R88, R3.reuse, 0x9a0, RZ ;  /* 0x000009a003587810 */ /* 0x040fe40007ffe0ff */
[C---:B------:R-:W-:Y:S01]  /*0460*/  IADD3 R76, R3.reuse, 0x310, RZ ;  /* 0x00000310034c7810 */ /* 0x040fe20007ffe0ff */
[----:B------:R-:W-:Y:S01]  /*0470*/  IMAD.HI R24, R80, 0x2aaaaaab, RZ ;  /* 0x2aaaaaab50187827 */ /* 0x000fe200078e02ff */
[----:B------:R-:W-:Y:S02]  /*0480*/  SHF.R.U32.HI R23, RZ, 0x1f, R8 ;  /* 0x0000001fff177819 */ /* 0x000fe40000011608 */
[----:B------:R-:W-:Y:S01]  /*0490*/  IADD3 R85, R3, 0x850, RZ ;  /* 0x0000085003557810 */ /* 0x000fe20007ffe0ff */
[----:B------:R-:W-:Y:S01]  /*04a0*/  IMAD.HI R55, R17, -0x7df7df7d, R16 ;  /* 0x8208208311377827 */ /* 0x000fe200078e0210 */
[----:B------:R-:W-:-:S02]  /*04b0*/  LEA.HI.SX32 R8, R8, R23, 0x1b ;  /* 0x0000001708087211 */ /* 0x000fc400078fdaff */
[----:B------:R-:W-:Y:S01]  /*04c0*/  SHF.R.U32.HI R29, RZ, 0x1f, R6 ;  /* 0x0000001fff1d7819 */ /* 0x000fe20000011606 */
[----:B------:R-:W-:Y:S01]  /*04d0*/  IMAD.HI R34, R13, -0x7df7df7d, R12 ;  /* 0x820820830d227827 */ /* 0x000fe200078e020c */
[C---:B------:R-:W-:Y:S02]  /*04e0*/  IADD3 R90, R3.reuse, 0xaf0, RZ ;  /* 0x00000af0035a7810 */ /* 0x040fe40007ffe0ff */
[----:B------:R-:W-:Y:S01]  /*04f0*/  SHF.R.U32.HI R2, RZ, 0x1f, R21 ;  /* 0x0000001fff027819 */ /* 0x000fe20000011615 */
[----:B------:R-:W-:Y:S01]  /*0500*/  IMAD.HI R16, R88, 0x2aaaaaab, RZ ;  /* 0x2aaaaaab58107827 */ /* 0x000fe200078e02ff */
[C---:B------:R-:W-:Y:S02]  /*0510*/  IADD3 R78, R3.reuse, 0x460, RZ ;  /* 0x00000460034e7810 */ /* 0x040fe40007ffe0ff */
[----:B------:R-:W-:Y:S01]  /*0520*/  SHF.R.U32.HI R23, RZ, 0x1f, R24 ;  /* 0x0000001fff177819 */ /* 0x000fe20000011618 */
[----:B------:R-:W-:Y:S01]  /*0530*/  IMAD.HI R27, R76, 0x2aaaaaab, RZ ;  /* 0x2aaaaaab4c1b7827 */ /* 0x000fe200078e02ff */
[----:B------:R-:W-:-:S02]  /*0540*/  IADD3 R64, R3, 0xe0, RZ ;  /* 0x000000e003407810 */ /* 0x000fc40007ffe0ff */
[----:B------:R-:W-:Y:S01]  /*0550*/  LEA.HI.SX32 R6, R6, R29, 0x1b ;  /* 0x0000001d06067211 */ /* 0x000fe200078fdaff */
[----:B------:R-:W-:Y:S01]  /*0560*/  IMAD.HI R12, R85, 0x2aaaaaab, RZ ;  /* 0x2aaaaaab550c7827 */ /* 0x000fe200078e02ff */
[----:B------:R-:W-:Y:S02]  /*0570*/  IADD3 R87, R3, 0x930, RZ ;  /* 0x0000093003577810 */ /* 0x000fe40007ffe0ff */
[----:B------:R-:W-:Y:S01]  /*0580*/  LEA.HI.SX32 R21, R21, R2, 0x1b ;  /* 0x0000000215157211 */ /* 0x000fe200078fdaff */
[----:B------:R-:W-:Y:S01]  /*0590*/  IMAD.HI R30, R90, 0x2aaaaaab, RZ ;  /* 0x2aaaaaab5a1e7827 */ /* 0x000fe200078e02ff */
[----:B------:R-:W-:Y:S02]  /*05a0*/  LEA.HI.SX32 R24, R24, R23, 0x1b ;  /* 0x0000001718187211 */ /* 0x000fe400078fdaff */
[----:B------:R-:W-:Y:S01]  /*05b0*/  IADD3 R72, R3, 0x230, RZ ;  /* 0x0000023003487810 */ /* 0x000fe20007ffe0ff */
[----:B------:R-:W-:Y:S01]  /*05c0*/  IMAD.HI R25, R78, 0x2aaaaaab, RZ ;  /* 0x2aaaaaab4e197827 */ /* 0x000fe200078e02ff */
[----:B------:R-:W-:-:S02]  /*05d0*/  SHF.R.U32.HI R29, RZ, 0x1f, R16 ;  /* 0x0000001fff1d7819 */ /* 0x000fc40000011610 */
[----:B------:R-:W-:Y:S01]  /*05e0*/  SHF.R.U32.HI R2, RZ, 0x1f, R27 ;  /* 0x0000001fff027819 */ /* 0x000fe2000001161b */
[----:B------:R-:W-:Y:S01]  /*05f0*/  IMAD.HI R20, R64, 0x2aaaaaab, RZ ;  /* 0x2aaaaaab40147827 */ /* 0x000fe200078e02ff */
[----:B------:R-:W-:Y:S02]  /*0600*/  SHF.R.U32.HI R23, RZ, 0x1f, R12 ;  /* 0x0000001fff177819 */ /* 0x000fe4000001160c */
[----:B------:R-:W-:Y:S01]  /*0610*/  IADD3 R77, R3, 0x380, RZ ;  /* 0x00000380034d7810 */ /* 0x000fe20007ffe0ff */
[----:B------:R-:W-:Y:S01]  /*0620*/  IMAD.HI R41, R87, 0x2aaaaaab, RZ ;  /* 0x2aaaaaab57297827 */ /* 0x000fe200078e02ff */
[----:B------:R-:W-:Y:S02]  /*0630*/  IADD3 R11, R3, 0x38, RZ ;  /* 0x00000038030b7810 */ /* 0x000fe40007ffe0ff */
[----:B------:R-:W-:Y:S01]  /*0640*/  LEA.HI.SX32 R16, R16, R29, 0x1b ;  /* 0x0000001d10107211 */ /* 0x000fe200078fdaff */
[----:B------:R-:W-:Y:S01]  /*0650*/  IMAD.HI R28, R72, 0x2aaaaaab, RZ ;  /* 0x2aaaaaab481c7827 */ /* 0x000fe200078e02ff */
[----:B------:R-:W-:-:S02]  /*0660*/  LEA.HI.SX32 R27, R27, R2, 0x1b ;  /* 0x000000021b1b7211 */ /* 0x000fc400078fdaff */
[----:B------:R-:W-:Y:S01]  /*0670*/  LEA.HI.SX32 R12, R12, R23, 0x1b ;  /* 0x000000170c0c7211 */ /* 0x000fe200078fdaff */
[----:B------:R-:W-:Y:S01]  /*0680*/  IMAD.HI R26, R77, 0x2aaaaaab, RZ ;  /* 0x2aaaaaab4d1a7827 */ /* 0x000fe200078e02ff */
[----:B------:R-:W-:Y:S02]  /*0690*/  SHF.R.U32.HI R29, RZ, 0x1f, R30 ;  /* 0x0000001fff1d7819 */ /* 0x000fe4000001161e */
[----:B------:R-:W-:Y:S01]  /*06a0*/  IADD3 R79, R3, 0x4d0, RZ ;  /* 0x000004d0034f7810 */ /* 0x000fe20007ffe0ff */
[----:B------:R-:W-:Y:S01]  /*06b0*/  IMAD.HI R57, R11, -0x7df7df7d, R10 ;  /* 0x820820830b397827 */ /* 0x000fe200078e020a */
[----:B------:R-:W-:Y:S02]  /*06c0*/  SHF.R.U32.HI R2, RZ, 0x1f, R25 ;  /* 0x0000001fff027819 */ /* 0x000fe40000011619 */
[----:B------:R-:W-:Y:S01]  /*06d0*/  SHF.R.U32.HI R23, RZ, 0x1f, R20 ;  /* 0x0000001fff177819 */ /* 0x000fe20000011614 */
[----:B------:R-:W-:Y:S01]  /*06e0*/  IMAD.HI R22, R79, 0x2aaaaaab, RZ ;  /* 0x2aaaaaab4f167827 */ /* 0x000fe200078e02ff */
[----:B------:R-:W-:-:S02]  /*06f0*/  IADD3 R81, R3, 0x620, RZ ;  /* 0x0000062003517810 */ /* 0x000fc40007ffe0ff */
[----:B------:R-:W-:Y:S01]  /*0700*/  LEA.HI.SX32 R30, R30, R29, 0x1b ;  /* 0x0000001d1e1e7211 */ /* 0x000fe200078fdaff */
[----:B------:R-:W-:Y:S01]  /*0710*/  IMAD.HI R100, R64, 0x38e38e39, RZ ;  /* 0x38e38e3940647827 */ /* 0x000fe200078e02ff */
[----:B------:R-:W-:Y:S02]  /*0720*/  IADD3 R15, R3, 0x1c, RZ ;  /* 0x0000001c030f7810 */ /* 0x000fe40007ffe0ff */
[----:B------:R-:W-:Y:S01]  /*0730*/  SHF.R.U32.HI R10, RZ, 0x1f, R41 ;  /* 0x0000001fff0a7819 */ /* 0x000fe20000011629 */
[----:B------:R-:W-:Y:S01]  /*0740*/  IMAD.HI R70, R70, 0x38e38e39, RZ ;  /* 0x38e38e3946467827 */ /* 0x000fe200078e02ff */
[----:B------:R-:W-:Y:S02]  /*0750*/  LEA.HI.SX32 R25, R25, R2, 0x1b ;  /* 0x0000000219197211 */ /* 0x000fe400078fdaff */
[----:B------:R-:W-:Y:S01]  /*0760*/  SHF.R.U32.HI R29, RZ, 0x1f, R28 ;  /* 0x0000001fff1d7819 */ /* 0x000fe2000001161c */
[----:B------:R-:W-:Y:S01]  /*0770*/  IMAD.HI R2, R81, 0x2aaaaaab, RZ ;  /* 0x2aaaaaab51027827 */ /* 0x000fe200078e02ff */
[----:B------:R-:W-:-:S02]  /*0780*/  LEA.HI.SX32 R20, R20, R23, 0x1b ;  /* 0x0000001714147211 */ /* 0x000fc400078fdaff */
[----:B------:R-:W-:Y:S01]  /*0790*/  IADD3 R84, R3, 0x770, RZ ;  /* 0x0000077003547810 */ /* 0x000fe20007ffe0ff */
[----:B------:R-:W-:Y:S01]  /*07a0*/  IMAD.HI R37, R15, -0x7df7df7d, R14 ;  /* 0x820820830f257827 */ /* 0x000fe200078e020e */
[----:B------:R-:W-:Y:S02]  /*07b0*/  SHF.R.U32.HI R23, RZ, 0x1f, R26 ;  /* 0x0000001fff177819 */ /* 0x000fe4000001161a */
[C---:B------:R-:W-:Y:S01]  /*07c0*/  IADD3 R86, R3.reuse, 0x8c0, RZ ;  /* 0x000008c003567810 */ /* 0x040fe20007ffe0ff */
[----:B------:R-:W-:Y:S01]  /*07d0*/  IMAD.HI R80, R80, 0x38e38e39, RZ ;  /* 0x38e38e3950507827 */ /* 0x000fe200078e02ff */
[----:B------:R-:W-:Y:S02]  /*07e0*/  IADD3 R19, R3, 0x15, RZ ;  /* 0x0000001503137810 */ /* 0x000fe40007ffe0ff */
[----:B------:R-:W-:Y:S01]  /*07f0*/  LEA.HI.SX32 R41, R41, R10, 0x1b ;  /* 0x0000000a29297211 */ /* 0x000fe200078fdaff */
[----:B------:R-:W-:Y:S01]  /*0800*/  IMAD.HI R10, R84, 0x2aaaaaab, RZ ;  /* 0x2aaaaaab540a7827 */ /* 0x000fe200078e02ff */
[----:B------:R-:W-:-:S02]  /*0810*/  LEA.HI.SX32 R28, R28, R29, 0x1b ;  /* 0x0000001d1c1c7211 */ /* 0x000fc400078fdaff */
[----:B------:R-:W-:Y:S01]  /*0820*/  SHF.R.U32.HI R29, RZ, 0x1f, R22 ;  /* 0x0000001fff1d7819 */ /* 0x000fe20000011616 */
[----:B------:R-:W-:Y:S01]  /*0830*/  IMAD.HI R14, R86, 0x2aaaaaab, RZ ;  /* 0x2aaaaaab560e7827 */ /* 0x000fe200078e02ff */
[----:B------:R-:W-:Y:S02]  /*0840*/  LEA.HI.SX32 R26, R26, R23, 0x1b ;  /* 0x000000171a1a7211 */ /* 0x000fe400078fdaff */
[----:B------:R-:W-:Y:S01]  /*0850*/  IADD3 R89, R3, 0xa10, RZ ;  /* 0x00000a1003597810 */ /* 0x000fe20007ffe0ff */
[----:B------:R-:W-:Y:S01]  /*0860*/  IMAD.HI R58, R19, -0x7df7df7d, R18 ;  /* 0x82082083133a7827 */ /* 0x000fe200078e0212 */
[----:B------:R-:W-:Y:S02]  /*0870*/  SHF.R.U32.HI R23, RZ, 0x1f, R2 ;  /* 0x0000001fff177819 */ /* 0x000fe40000011602 */
[----:B------:R-:W-:Y:S01]  /*0880*/  IADD3 R91, R3, 0xb60, RZ ;  /* 0x00000b60035b7810 */ /* 0x000fe20007ffe0ff */
[----:B------:R-:W-:Y:S01]  /*0890*/  IMAD.HI R18, R89, 0x2aaaaaab, RZ ;  /* 0x2aaaaaab59127827 */ /* 0x000fe200078e02ff */
[----:B------:R-:W-:-:S02]  /*08a0*/  LEA.HI.SX32 R22, R22, R29, 0x1b ;  /* 0x0000001d16167211 */ /* 0x000fc400078fdaff */
[----:B------:R-:W-:Y:S01]  /*08b0*/  SHF.R.U32.HI R29, RZ, 0x1f, R10 ;  /* 0x0000001fff1d7819 */ /* 0x000fe2000001160a */
[----:B------:R-:W-:Y:S01]  /*08c0*/  IMAD.HI R82, R82, 0x38e38e39, RZ ;  /* 0x38e38e3952527827 */ /* 0x000fe200078e02ff */
[----:B------:R-:W-:Y:S02]  /*08d0*/  LEA.HI.SX32 R23, R2, R23, 0x1b ;  /* 0x0000001702177211 */ /* 0x000fe400078fdaff */
[----:B------:R-:W-:Y:S01]  /*08e0*/  SHF.R.U32.HI R43, RZ, 0x1f, R14 ;  /* 0x0000001fff2b7819 */ /* 0x000fe2000001160e */
[----:B------:R-:W-:Y:S01]  /*08f0*/  IMAD.HI R2, R91, 0x2aaaaaab, RZ ;  /* 0x2aaaaaab5b027827 */ /* 0x000fe200078e02ff */
[C---:B------:R-:W-:Y:S02]  /*0900*/  IADD3 R47, R3.reuse, 0x20, RZ ;  /* 0x00000020032f7810 */ /* 0x040fe40007ffe0ff */
[----:B------:R-:W-:Y:S01]  /*0910*/  IADD3 R46, R3, 0xb0, RZ ;  /* 0x000000b0032e7810 */ /* 0x000fe20007ffe0ff */
[----:B------:R-:W-:Y:S01]  /*0920*/  IMAD.HI R145, R5, 0x38e38e39, RZ ;  /* 0x38e38e3905917827 */ /* 0x000fe200078e02ff */
[----:B------:R-:W-:-:S02]  /*0930*/  LEA.HI.SX32 R10, R10, R29, 0x1b ;  /* 0x0000001d0a0a7211 */ /* 0x000fc400078fdaff */
[----:B------:R-:W-:Y:S01]  /*0940*/  LEA.HI.SX32 R14, R14, R43, 0x1b ;  /* 0x0000002b0e0e7211 */ /* 0x000fe200078fdaff */
[----:B------:R-:W-:Y:S01]  /*0950*/  IMAD.HI R48, R47, 0x2aaaaaab, RZ ;  /* 0x2aaaaaab2f307827 */ /* 0x000fe200078e02ff */
[----:B------:R-:W-:Y:S02]  /*0960*/  SHF.R.U32.HI R29, RZ, 0x1f, R18 ;  /* 0x0000001fff1d7819 */ /* 0x000fe40000011612 */
        /* <DEDUP_REMOVED lines=8> */
[----:B------:R-:W-:Y:S02]  /*09f0*/  IADD3 R43, R3, 0x10, RZ ;  /* 0x00000010032b7810 */ /* 0x000fe40007ffe0ff */
[----:B------:R-:W-:Y:S01]  /*0a00*/  SHF.R.U32.HI R49, RZ, 0x1f, R48 ;  /* 0x0000001fff317819 */ /* 0x000fe20000011630 */
[----:B------:R-:W-:Y:S01]  /*0a10*/  IMAD.HI R69, R137, 0x38e38e39, RZ ;  /* 0x38e38e3989457827 */ /* 0x000fe200078e02ff */
[----:B------:R-:W-:Y:S02]  /*0a20*/  SHF.R.U32.HI R50, RZ, 0x1f, R53 ;  /* 0x0000001fff327819 */ /* 0x000fe40000011635 */
[----:B------:R-:W-:Y:S01]  /*0a30*/  IADD3 R44, R3, 0x40, RZ ;  /* 0x00000040032c7810 */ /* 0x000fe20007ffe0ff */
[----:B------:R-:W-:Y:S01]  /*0a40*/  IMAD.HI R56, R43, 0x2aaaaaab, RZ ;  /* 0x2aaaaaab2b387827 */ /* 0x000fe200078e02ff */
[----:B------:R-:W-:-:S02]  /*0a50*/  LEA.HI.SX32 R48, R48, R49, 0x1b ;  /* 0x0000003130307211 */ /* 0x000fc400078fdaff */
[----:B------:R-:W-:Y:S01]  /*0a60*/  LEA.HI.SX32 R53, R53, R50, 0x1b ;  /* 0x0000003235357211 */ /* 0x000fe200078fdaff */
[----:B------:R-:W-:Y:S01]  /*0a70*/  IMAD.HI R59, R44, 0x2aaaaaab, RZ ;  /* 0x2aaaaaab2c3b7827 */ /* 0x000fe200078e02ff */
[C---:B------:R-:W-:Y:S02]  /*0a80*/  IADD3 R49, R3.reuse, 0xa0, RZ ;  /* 0x000000a003317810 */ /* 0x040fe40007ffe0ff */
[C---:B------:R-:W-:Y:S01]  /*0a90*/  IADD3 R50, R3.reuse, 0x50, RZ ;  /* 0x0000005003327810 */ /* 0x040fe20007ffe0ff */
[----:B------:R-:W-:Y:S01]  /*0aa0*/  IMAD.HI R84, R84, 0x38e38e39, RZ ;  /* 0x38e38e3954547827 */ /* 0x000fe200078e02ff */
[----:B------:R-:W-:Y:S02]  /*0ab0*/  IADD3 R134, R3, 0x4, RZ ;  /* 0x0000000403867810 */ /* 0x000fe40007ffe0ff */
[----:B------:R-:W-:Y:S01]  /*0ac0*/  SHF.R.U32.HI R61, RZ, 0x1f, R54 ;  /* 0x0000001fff3d7819 */ /* 0x000fe20000011636 */
[----:B------:R-:W-:Y:S01]  /*0ad0*/  IMAD.HI R52, R49, 0x2aaaaaab, RZ ;  /* 0x2aaaaaab31347827 */ /* 0x000fe200078e02ff */
[----:B------:R-:W-:-:S02]  /*0ae0*/  SHF.R.S32.HI R74, RZ, 0x1, R69 ;  /* 0x00000001ff4a7819 */ /* 0x000fc40000011445 */
[----:B------:R-:W-:Y:S01]  /*0af0*/  SHF.R.U32.HI R51, RZ, 0x1f, R56 ;  /* 0x0000001fff337819 */ /* 0x000fe20000011638 */
[----:B------:R-:W-:Y:S01]  /*0b00*/  IMAD.HI R60, R50, 0x2aaaaaab, RZ ;  /* 0x2aaaaaab323c7827 */ /* 0x000fe200078e02ff */
[----:B------:R-:W-:Y:S02]  /*0b10*/  LEA.HI.SX32 R54, R54, R61, 0x1b ;  /* 0x0000003d36367211 */ /* 0x000fe400078fdaff */
[----:B------:R-:W-:Y:S01]  /*0b20*/  LEA.HI R64, R69, R74, RZ, 0x1 ;  /* 0x0000004a45407211 */ /* 0x000fe200078f08ff */
[----:B------:R-:W-:Y:S01]  /*0b30*/  IMAD.HI R61, R134, 0x38e38e39, RZ ;  /* 0x38e38e39863d7827 */ /* 0x000fe200078e02ff */
[----:B------:R-:W-:Y:S02]  /*0b40*/  SHF.R.U32.HI R2, RZ, 0x1f, R59 ;  /* 0x0000001fff027819 */ /* 0x000fe4000001163b */
[----:B------:R-:W-:Y:S01]  /*0b50*/  SHF.R.U32.HI R69, RZ, 0x1f, R32 ;  /* 0x0000001fff457819 */ /* 0x000fe20000011620 */
[----:B------:R-:W-:Y:S01]  /*0b60*/  IMAD.HI R83, R83, 0x38e38e39, RZ ;  /* 0x38e38e3953537827 */ /* 0x000fe200078e02ff */
[----:B------:R-:W-:-:S02]  /*0b70*/  SHF.R.S32.HI R101, RZ, 0x1, R66 ;  /* 0x00000001ff657819 */ /* 0x000fc40000011442 */
[----:B------:R-:W-:Y:S01]  /*0b80*/  LEA.HI.SX32 R56, R56, R51, 0x1b ;  /* 0x0000003338387211 */ /* 0x000fe200078fdaff */
[----:B------:R-:W-:Y:S01]  /*0b90*/  IMAD.HI R86, R86, 0x38e38e39, RZ ;  /* 0x38e38e3956567827 */ /* 0x000fe200078e02ff */
[----:B------:R-:W-:Y:S02]  /*0ba0*/  SHF.R.U32.HI R51, RZ, 0x1f, R52 ;  /* 0x0000001fff337819 */ /* 0x000fe40000011634 */
[----:B------:R-:W-:Y:S01]  /*0bb0*/  LEA.HI.SX32 R59, R59, R2, 0x1b ;  /* 0x000000023b3b7211 */ /* 0x000fe200078fdaff */
[----:B------:R-:W-:Y:S01]  /*0bc0*/  IMAD.HI R85, R85, 0x38e38e39, RZ ;  /* 0x38e38e3955557827 */ /* 0x000fe200078e02ff */
[----:B------:R-:W-:Y:S02]  /*0bd0*/  IADD3 R135, R3, 0x8, RZ ;  /* 0x0000000803877810 */ /* 0x000fe40007ffe0ff */
[----:B------:R-:W-:Y:S01]  /*0be0*/  SHF.R.U32.HI R65, RZ, 0x1f, R60 ;  /* 0x0000001fff417819 */ /* 0x000fe2000001163c */
[----:B------:R-:W-:Y:S01]  /*0bf0*/  IMAD.HI R88, R88, 0x38e38e39, RZ ;  /* 0x38e38e3958587827 */ /* 0x000fe200078e02ff */
[----:B------:R-:W-:-:S02]  /*0c00*/  LEA.HI.SX32 R32, R32, R69, 0x1b ;  /* 0x0000004520207211 */ /* 0x000fc400078fdaff */
[----:B------:R-:W-:Y:S01]  /*0c10*/  LEA.HI R101, R66, R101, RZ, 0x1 ;  /* 0x0000006542657211 */ /* 0x000fe200078f08ff */
[----:B------:R-:W-:Y:S01]  /*0c20*/  IMAD.HI R89, R89, 0x38e38e39, RZ ;  /* 0x38e38e3959597827 */ /* 0x000fe200078e02ff */
[----:B------:R-:W-:Y:S02]  /*0c30*/  IADD3 R136, R3, 0x3, RZ ;  /* 0x0000000303887810 */ /* 0x000fe40007ffe0ff */
[----:B------:R-:W-:Y:S01]  /*0c40*/  SHF.R.S32.HI R2, RZ, 0x1, R61 ;  /* 0x00000001ff027819 */ /* 0x000fe2000001143d */
[----:B------:R-:W-:Y:S01]  /*0c50*/  IMAD.HI R87, R87, 0x38e38e39, RZ ;  /* 0x38e38e3957577827 */ /* 0x000fe200078e02ff */
[----:B------:R-:W-:Y:S02]  /*0c60*/  SHF.R.S32.HI R69, RZ, 0x1, R70 ;  /* 0x00000001ff457819 */ /* 0x000fe40000011446 */
[----:B------:R-:W-:Y:S01]  /*0c70*/  IADD3 R66, R3, 0x540, RZ ;  /* 0x0000054003427810 */ /* 0x000fe20007ffe0ff */
[----:B------:R-:W-:Y:S01]  /*0c80*/  IMAD.HI R77, R77, 0x38e38e39, RZ ;  /* 0x38e38e394d4d7827 */ /* 0x000fe200078e02ff */
[----:B------:R-:W-:-:S02]  /*0c90*/  LEA.HI.SX32 R52, R52, R51, 0x1b ;  /* 0x0000003334347211 */ /* 0x000fc400078fdaff */
[----:B------:R-:W-:Y:S01]  /*0ca0*/  LEA.HI.SX32 R51, R60, R65, 0x1b ;  /* 0x000000413c337211 */ /* 0x000fe200078fdaff */
[----:B------:R-:W-:Y:S01]  /*0cb0*/  IMAD.HI R60, R135, 0x38e38e39, RZ ;  /* 0x38e38e39873c7827 */ /* 0x000fe200078e02ff */
[----:B------:R-:W-:Y:S02]  /*0cc0*/  LEA.HI R61, R61, R2, RZ, 0x1 ;  /* 0x000000023d3d7211 */ /* 0x000fe400078f08ff */
[----:B------:R-:W-:Y:S01]  /*0cd0*/  LEA.HI R102, R70, R69, RZ, 0x1 ;  /* 0x0000004546667211 */ /* 0x000fe200078f08ff */
[----:B------:R-:W-:Y:S01]  /*0ce0*/  IMAD.HI R2, R136, 0x38e38e39, RZ ;  /* 0x38e38e3988027827 */ /* 0x000fe200078e02ff */
[----:B------:R-:W-:Y:S02]  /*0cf0*/  SHF.R.S32.HI R69, RZ, 0x1, R80 ;  /* 0x00000001ff457819 */ /* 0x000fe40000011450 */
[----:B------:R-:W-:Y:S01]  /*0d00*/  SHF.R.S32.HI R65, RZ, 0x1, R60 ;  /* 0x00000001ff417819 */ /* 0x000fe2000001143c */
[----:B------:R-:W-:Y:S01]  /*0d10*/  IMAD.HI R66, R66, 0x38e38e39, RZ ;  /* 0x38e38e3942427827 */ /* 0x000fe200078e02ff */
[----:B------:R-:W-:-:S02]  /*0d20*/  LEA.HI R110, R80, R69, RZ, 0x1 ;  /* 0x00000045506e7211 */ /* 0x000fc400078f08ff */
[----:B------:R-:W-:Y:S01]  /*0d30*/  IADD3 R138, R3, 0x5, RZ ;  /* 0x00000005038a7810 */ /* 0x000fe20007ffe0ff */
[----:B------:R-:W-:Y:S01]  /*0d40*/  IMAD.HI R75, R75, 0x38e38e39, RZ ;  /* 0x38e38e394b4b7827 */ /* 0x000fe200078e02ff */
[----:B------:R-:W-:Y:S02]  /*0d50*/  SHF.R.S32.HI R67, RZ, 0x1, R2 ;  /* 0x00000001ff437819 */ /* 0x000fe40000011402 */
[----:B------:R-:W-:Y:S01]  /*0d60*/  SHF.R.S32.HI R109, RZ, 0x1, R66 ;  /* 0x00000001ff6d7819 */ /* 0x000fe20000011442 */
[----:B------:R-:W-:Y:S01]  /*0d70*/  IMAD R59, R59, -0xc0, R44 ;  /* 0xffffff403b3b7824 */ /* 0x000fe200078e022c */
[----:B------:R-:W-:Y:S01]  /*0d80*/  SHF.R.S32.HI R69, RZ, 0x1, R82 ;  /* 0x00000001ff457819 */ /* 0x000fe20000011452 */
[----:B------:R-:W-:Y:S01]  /*0d90*/  IMAD R56, R56, -0xc0, R43 ;  /* 0xffffff4038387824 */ /* 0x000fe200078e022b */
[----:B------:R-:W-:Y:S01]  /*0da0*/  LEA.HI R60, R60, R65, RZ, 0x1 ;  /* 0x000000413c3c7211 */ /* 0x000fe200078f08ff */
[----:B------:R-:W-:Y:S01]  /*0db0*/  IMAD.HI R59, R59, 0x55555556, RZ ;  /* 0x555555563b3b7827 */ /* 0x000fe200078e02ff */
[----:B------:R-:W-:-:S02]  /*0dc0*/  LEA.HI R65, R2, R67, RZ, 0x1 ;  /* 0x0000004302417211 */ /* 0x000fc400078f08ff */
[----:B------:R-:W-:Y:S01]  /*0dd0*/  LEA.HI R109, R66, R109, RZ, 0x1 ;  /* 0x0000006d426d7211 */ /* 0x000fe200078f08ff */
[----:B------:R-:W-:Y:S01]  /*0de0*/  IMAD.HI R67, R138, 0x38e38e39, RZ ;  /* 0x38e38e398a437827 */ /* 0x000fe200078e02ff */
[----:B------:R-:W-:Y:S02]  /*0df0*/  LEA.HI R112, R82, R69, RZ, 0x1 ;  /* 0x0000004552707211 */ /* 0x000fe400078f08ff */
[----:B------:R-:W-:Y:S01]  /*0e00*/  SHF.R.S32.HI R68, RZ, 0x1, R145 ;  /* 0x00000001ff447819 */ /* 0x000fe20000011491 */
[----:B------:R-:W-:Y:S01]  /*0e10*/  IMAD.HI R2, R4, 0x38e38e39, RZ ;  /* 0x38e38e3904027827 */ /* 0x000fe200078e02ff */
[----:B------:R-:W-:Y:S02]  /*0e20*/  SHF.R.S32.HI R66, RZ, 0x1, R81 ;  /* 0x00000001ff427819 */ /* 0x000fe40000011451 */
[----:B------:R-:W-:Y:S01]  /*0e30*/  SHF.R.S32.HI R69, RZ, 0x1, R84 ;  /* 0x00000001ff457819 */ /* 0x000fe20000011454 */
[----:B------:R-:W-:Y:S01]  /*0e40*/  IMAD R4, R21, -0xc0, R4 ;  /* 0xffffff4015047824 */ /* 0x000fe200078e0204 */
[----:B------:R-:W-:Y:S01]  /*0e50*/  LEA.HI R145, R145, R68, RZ, 0x1 ;  /* 0x0000004491917211 */ /* 0x000fe200078f08ff */
[----:B------:R-:W-:Y:S01]  /*0e60*/  IMAD R48, R48, -0xc0, R47 ;  /* 0xffffff4030307824 */ /* 0x000fe200078e022f */
[----:B------:R-:W-:Y:S01]  /*0e70*/  LEA.HI R111, R81, R66, RZ, 0x1 ;  /* 0x00000042516f7211 */ /* 0x000fe200078f08ff */
[----:B------:R-:W-:Y:S01]  /*0e80*/  IMAD.HI R4, R4, 0x55555556, RZ ;  /* 0x5555555604047827 */ /* 0x000fe200078e02ff */
[----:B------:R-:W-:-:S02]  /*0e90*/  LEA.HI R114, R84, R69, RZ, 0x1 ;  /* 0x0000004554727211 */ /* 0x000fc400078f08ff */
[----:B------:R-:W-:Y:S01]  /*0ea0*/  SHF.R.S32.HI R68, RZ, 0x1, R67 ;  /* 0x00000001ff447819 */ /* 0x000fe20000011443 */
[----:B------:R-:W-:Y:S01]  /*0eb0*/  IMAD R53, R53, -0xc0, R46 ;  /* 0xffffff4035357824 */ /* 0x000fe200078e022e */
[----:B------:R-:W-:Y:S01]  /*0ec0*/  SHF.R.S32.HI R66, RZ, 0x1, R83 ;  /* 0x00000001ff427819 */ /* 0x000fe20000011453 */
[----:B------:R-:W-:Y:S01]  /*0ed0*/  IMAD R54, R54, -0xc0, R45 ;  /* 0xffffff4036367824 */ /* 0x000fe200078e022d */
[----:B------:R-:W-:Y:S01]  /*0ee0*/  SHF.R.S32.HI R69, RZ, 0x1, R86 ;  /* 0x00000001ff457819 */ /* 0x000fe20000011456 */
[----:B------:R-:W-:Y:S01]  /*0ef0*/  IMAD R52, R52, -0xc0, R49 ;  /* 0xffffff4034347824 */ /* 0x000fe200078e0231 */
[----:B------:R-:W-:Y:S01]  /*0f00*/  LEA.HI R67, R67, R68, RZ, 0x1 ;  /* 0x0000004443437211 */ /* 0x000fe200078f08ff */
[----:B------:R-:W-:Y:S01]  /*0f10*/  IMAD R51, R51, -0xc0, R50 ;  /* 0xffffff4033337824 */ /* 0x000fe200078e0232 */
[----:B------:R-:W-:Y:S01]  /*0f20*/  LEA.HI R113, R83, R66, RZ, 0x1 ;  /* 0x0000004253717211 */ /* 0x000fe200078f08ff */
[----:B------:R-:W-:Y:S01]  /*0f30*/  IMAD R32, R32, -0x3f, R3 ;  /* 0xffffffc120207824 */ /* 0x000fe200078e0203 */
[----:B------:R-:W-:Y:S01]  /*0f40*/  LEA.HI R116, R86, R69, RZ, 0x1 ;  /* 0x0000004556747211 */ /* 0x000fe200078f08ff */
[----:B------:R-:W-:Y:S01]  /*0f50*/  IMAD.HI R48, R48, 0x55555556, RZ ;  /* 0x5555555630307827 */ /* 0x000fe200078e02ff */
[----:B------:R-:W-:-:S02]  /*0f60*/  SHF.R.S32.HI R68, RZ, 0x1, R85 ;  /* 0x00000001ff447819 */ /* 0x000fc40000011455 */
[----:B------:R-:W-:Y:S01]  /*0f70*/  IADD3 R66, R3, 0xa80, RZ ;  /* 0x00000a8003427810 */ /* 0x000fe20007ffe0ff */
[----:B------:R-:W-:Y:S01]  /*0f80*/  IMAD.HI R53, R53, 0x55555556, RZ ;  /* 0x5555555635357827 */ /* 0x000fe200078e02ff */
[----:B------:R-:W-:Y:S02]  /*0f90*/  SHF.R.S32.HI R69, RZ, 0x1, R88 ;  /* 0x00000001ff457819 */ /* 0x000fe40000011458 */
[----:B------:R-:W-:Y:S01]  /*0fa0*/  LEA.HI R115, R85, R68, RZ, 0x1 ;  /* 0x0000004455737211 */ /* 0x000fe200078f08ff */
[----:B------:R-:W-:Y:S01]  /*0fb0*/  IMAD.HI R120, R66, 0x38e38e39, RZ ;  /* 0x38e38e3942787827 */ /* 0x000fe200078e02ff */
[----:B------:R-:W-:Y:S02]  /*0fc0*/  LEA.HI R118, R88, R69, RZ, 0x1 ;  /* 0x0000004558767211 */ /* 0x000fe400078f08ff */
[----:B------:R-:W-:Y:S01]  /*0fd0*/  SHF.R.S32.HI R71, RZ, 0x1, R2 ;  /* 0x00000001ff477819 */ /* 0x000fe20000011402 */
[----:B------:R-:W-:Y:S01]  /*0fe0*/  IMAD.HI R56, R56, 0x55555556, RZ ;  /* 0x5555555638387827 */ /* 0x000fe200078e02ff */
[----:B------:R-:W-:-:S02]  /*0ff0*/  SHF.R.S32.HI R68, RZ, 0x1, R89 ;  /* 0x00000001ff447819 */ /* 0x000fc40000011459 */
[----:B------:R-:W-:Y:S01]  /*1000*/  IADD3 R69, R3, 0xd20, RZ ;  /* 0x00000d2003457810 */ /* 0x000fe20007ffe0ff */
[----:B------:R-:W-:Y:S01]  /*1010*/  IMAD.HI R54, R54, 0x55555556, RZ ;  /* 0x5555555636367827 */ /* 0x000fe200078e02ff */
[----:B------:R-:W-:Y:S02]  /*1020*/  LEA.HI R2, R2, R71, RZ, 0x1 ;  /* 0x0000004702027211 */ /* 0x000fe400078f08ff */
[----:B------:R-:W-:Y:S01]  /*1030*/  SHF.R.S32.HI R66, RZ, 0x1, R87 ;  /* 0x00000001ff427819 */ /* 0x000fe20000011457 */
[----:B------:R-:W-:Y:S01]  /*1040*/  IMAD.HI R125, R69, 0x38e38e39, RZ ;  /* 0x38e38e39457d7827 */ /* 0x000fe200078e02ff */
[----:B------:R-:W-:Y:S02]  /*1050*/  LEA.HI R119, R89, R68, RZ, 0x1 ;  /* 0x0000004459777211 */ /* 0x000fe400078f08ff */
[----:B------:R-:W-:Y:S01]  /*1060*/  SHF.R.S32.HI R71, RZ, 0x1, R120 ;  /* 0x00000001ff477819 */ /* 0x000fe20000011478 */
[----:B------:R-:W-:Y:S01]  /*1070*/  IMAD.HI R52, R52, 0x55555556, RZ ;  /* 0x5555555634347827 */ /* 0x000fe200078e02ff */
[----:B------:R-:W-:-:S02]  /*1080*/  IADD3 R68, R3, 0xcb0, RZ ;  /* 0x00000cb003447810 */ /* 0x000fc40007ffe0ff */
[----:B------:R-:W-:Y:S01]  /*1090*/  LEA.HI R117, R87, R66, RZ, 0x1 ;  /* 0x0000004257757211 */ /* 0x000fe200078f08ff */
[----:B------:R-:W-:Y:S01]  /*10a0*/  IMAD.HI R51, R51, 0x55555556, RZ ;  /* 0x5555555633337827 */ /* 0x000fe200078e02ff */
[----:B------:R-:W-:Y:S02]  /*10b0*/  LEA.HI R120, R120, R71, RZ, 0x1 ;  /* 0x0000004778787211 */ /* 0x000fe400078f08ff */
[C---:B------:R-:W-:Y:S01]  /*10c0*/  IADD3 R66, R3.reuse, 0xc40, RZ ;  /* 0x00000c4003427810 */ /* 0x040fe20007ffe0ff */
[----:B------:R-:W-:Y:S01]  /*10d0*/  IMAD.HI R68, R68, 0x38e38e39, RZ ;  /* 0x38e38e3944447827 */ /* 0x000fe200078e02ff */
[----:B------:R-:W-:Y:S02]  /*10e0*/  SHF.R.S32.HI R70, RZ, 0x1, R125 ;  /* 0x00000001ff467819 */ /* 0x000fe4000001147d */
[----:B------:R-:W-:Y:S01]  /*10f0*/  IADD3 R71, R3, 0xd90, RZ ;  /* 0x00000d9003477810 */ /* 0x000fe20007ffe0ff */
[----:B------:R-:W-:Y:S01]  /*1100*/  IMAD.HI R66, R66, 0x38e38e39, RZ ;  /* 0x38e38e3942427827 */ /* 0x000fe200078e02ff */
[----:B------:R-:W-:-:S02]  /*1110*/  LEA.HI R125, R125, R70, RZ, 0x1 ;  /* 0x000000467d7d7211 */ /* 0x000fc400078f08ff */
[----:B------:R-:W-:Y:S01]  /*1120*/  SHF.R.S32.HI R69, RZ, 0x1, R68 ;  /* 0x00000001ff457819 */ /* 0x000fe20000011444 */
[----:B------:R-:W-:Y:S01]  /*1130*/  IMAD.HI R71, R71, 0x38e38e39, RZ ;  /* 0x38e38e3947477827 */ /* 0x000fe200078e02ff */
[C---:B------:R-:W-:Y:S02]  /*1140*/  IADD3 R70, R3.reuse, 0xf50, RZ ;  /* 0x00000f5003467810 */ /* 0x040fe40007ffe0ff */
[----:B------:R-:W-:Y:S01]  /*1150*/  SHF.R.S32.HI R123, RZ, 0x1, R66 ;  /* 0x00000001ff7b7819 */ /* 0x000fe20000011442 */
[----:B------:R-:W-:Y:S01]  /*1160*/  IMAD.HI R72, R72, 0x38e38e39, RZ ;  /* 0x38e38e3948487827 */ /* 0x000fe200078e02ff */
[----:B------:R-:W-:Y:S02]  /*1170*/  LEA.HI R124, R68, R69, RZ, 0x1 ;  /* 0x00000045447c7211 */ /* 0x000fe400078f08ff */
[----:B------:R-:W-:Y:S01]  /*1180*/  IADD3 R68, R3, 0xe70, RZ ;  /* 0x00000e7003447810 */ /* 0x000fe20007ffe0ff */
[----:B------:R-:W-:Y:S01]  /*1190*/  IMAD.HI R130, R70, 0x38e38e39, RZ ;  /* 0x38e38e3946827827 */ /* 0x000fe200078e02ff */
[----:B------:R-:W-:-:S02]  /*11a0*/  SHF.R.S32.HI R126, RZ, 0x1, R71 ;  /* 0x00000001ff7e7819 */ /* 0x000fc40000011447 */
[----:B------:R-:W-:Y:S01]  /*11b0*/  LEA.HI R123, R66, R123, RZ, 0x1 ;  /* 0x0000007b427b7211 */ /* 0x000fe200078f08ff */
[----:B------:R-:W-:Y:S01]  /*11c0*/  IMAD.HI R68, R68, 0x38e38e39, RZ ;  /* 0x38e38e3944447827 */ /* 0x000fe200078e02ff */
[C---:B------:R-:W-:Y:S02]  /*11d0*/  IADD3 R66, R3.reuse, 0xe00, RZ ;  /* 0x00000e0003427810 */ /* 0x040fe40007ffe0ff */
[----:B------:R-:W-:Y:S01]  /*11e0*/  IADD3 R69, R3, 0xee0, RZ ;  /* 0x00000ee003457810 */ /* 0x000fe20007ffe0ff */
[----:B------:R-:W-:Y:S01]  /*11f0*/  IMAD.HI R76, R76, 0x38e38e39, RZ ;  /* 0x38e38e394c4c7827 */ /* 0x000fe200078e02ff */
[----:B------:R-:W-:Y:S02]  /*1200*/  LEA.HI R126, R71, R126, RZ, 0x1 ;  /* 0x0000007e477e7211 */ /* 0x000fe400078f08ff */
[----:B------:R-:W-:Y:S01]  /*1210*/  SHF.R.S32.HI R106, RZ, 0x1, R77 ;  /* 0x00000001ff6a7819 */ /* 0x000fe2000001144d */
[----:B------:R-:W-:Y:S01]  /*1220*/  IMAD.HI R66, R66, 0x38e38e39, RZ ;  /* 0x38e38e3942427827 */ /* 0x000fe200078e02ff */
[----:B------:R-:W-:-:S02]  /*1230*/  SHF.R.S32.HI R71, RZ, 0x1, R130 ;  /* 0x00000001ff477819 */ /* 0x000fc40000011482 */
[----:B------:R-:W-:Y:S01]  /*1240*/  LEA.HI R106, R77, R106, RZ, 0x1 ;  /* 0x0000006a4d6a7211 */ /* 0x000fe200078f08ff */
[----:B------:R-:W-:Y:S01]  /*1250*/  IMAD.HI R129, R69, 0x38e38e39, RZ ;  /* 0x38e38e3945817827 */ /* 0x000fe200078e02ff */
[----:B------:R-:W-:Y:S01]  /*1260*/  LEA.HI R130, R130, R71, RZ, 0x1 ;  /* 0x0000004782827211 */ /* 0x000fe200078f08ff */
[----:B------:R-:W0:Y:S01]  /*1270*/  S2R R77, SR_CTAID.X ;  /* 0x00000000004d7919 */ /* 0x000e220000002500 */
[----:B------:R-:W-:Y:S01]  /*1280*/  SHF.R.S32.HI R69, RZ, 0x1, R68 ;  /* 0x00000001ff457819 */ /* 0x000fe20000011444 */
[----:B------:R-:W-:Y:S01]  /*1290*/  IMAD.HI R78, R78, 0x38e38e39, RZ ;  /* 0x38e38e394e4e7827 */ /* 0x000fe200078e02ff */
[----:B------:R-:W-:Y:S02]  /*12a0*/  SHF.R.U32.HI R71, RZ, 0x1f, R132 ;  /* 0x0000001fff477819 */ /* 0x000fe40000011684 */
[----:B------:R-:W-:Y:S01]  /*12b0*/  SHF.R.S32.HI R127, RZ, 0x1, R66 ;  /* 0x00000001ff7f7819 */ /* 0x000fe20000011442 */
[----:B------:R-:W-:Y:S01]  /*12c0*/  IMAD.HI R79, R79, 0x38e38e39, RZ ;  /* 0x38e38e394f4f7827 */ /* 0x000fe200078e02ff */
[----:B------:R-:W-:-:S02]  /*12d0*/  LEA.HI R128, R68, R69, RZ, 0x1 ;  /* 0x0000004544807211 */ /* 0x000fc400078f08ff */
[----:B------:R-:W-:Y:S01]  /*12e0*/  LEA.HI.SX32 R132, R132, R71, 0x1e ;  /* 0x0000004784847211 */ /* 0x000fe200078ff2ff */
[----:B------:R-:W-:Y:S01]  /*12f0*/  IMAD.HI R68, R131, 0x55555556, RZ ;  /* 0x5555555683447827 */ /* 0x000fe200078e02ff */
[----:B------:R-:W-:Y:S02]  /*1300*/  SHF.R.U32.HI R69, RZ, 0x1f, R62 ;  /* 0x0000001fff457819 */ /* 0x000fe4000001163e */
[----:B------:R-:W-:Y:S01]  /*1310*/  SHF.R.U32.HI R71, RZ, 0x1f, R58 ;  /* 0x0000001fff477819 */ /* 0x000fe2000001163a */
[----:B------:R-:W-:Y:S01]  /*1320*/  IMAD.HI R90, R90, 0x38e38e39, RZ ;  /* 0x38e38e395a5a7827 */ /* 0x000fe200078e02ff */
[----:B------:R-:W-:Y:S02]  /*1330*/  LEA.HI R127, R66, R127, RZ, 0x1 ;  /* 0x0000007f427f7211 */ /* 0x000fe400078f08ff */
[----:B------:R-:W-:Y:S01]  /*1340*/  SHF.R.U32.HI R66, RZ, 0x1f, R63 ;  /* 0x0000001fff427819 */ /* 0x000fe2000001163f */
[----:B------:R-:W-:Y:S01]  /*1350*/  IMAD.HI R91, R91, 0x38e38e39, RZ ;  /* 0x38e38e395b5b7827 */ /* 0x000fe200078e02ff */
[----:B------:R-:W-:-:S02]  /*1360*/  LEA.HI.SX32 R69, R62, R69, 0x1b ;  /* 0x000000453e457211 */ /* 0x000fc400078fdaff */
[----:B------:R-:W-:Y:S01]  /*1370*/  LEA.HI.SX32 R71, R58, R71, 0x1b ;  /* 0x000000473a477211 */ /* 0x000fe200078fdaff */
[----:B------:R-:W-:Y:S01]  /*1380*/  IMAD.HI R58, R3, 0x55555556, RZ ;  /* 0x55555556033a7827 */ /* 0x000fe200078e02ff */
[----:B------:R-:W-:Y:S02]  /*1390*/  SHF.R.S32.HI R73, RZ, 0x1, R100 ;  /* 0x00000001ff497819 */ /* 0x000fe40000011464 */
[----:B------:R-:W-:Y:S01]  /*13a0*/  SHF.R.U32.HI R62, RZ, 0x1f, R57 ;  /* 0x0000001fff3e7819 */ /* 0x000fe20000011639 */
[----:B------:R-:W-:Y:S01]  /*13b0*/  IMAD R71, R71, -0x3f, R19 ;  /* 0xffffffc147477824 */ /* 0x000fe200078e0213 */
[----:B------:R-:W-:Y:S01]  /*13c0*/  LEA.HI.SX32 R63, R63, R66, 0x1b ;  /* 0x000000423f3f7211 */ /* 0x000fe200078fdaff */
[----:B------:R-:W-:Y:S01]  /*13d0*/  IMAD R69, R69, -0x3f, R7 ;  /* 0xffffffc145457824 */ /* 0x000fe200078e0207 */
[----:B------:R-:W-:Y:S01]  /*13e0*/  LEA.HI R100, R100, R73, RZ, 0x1 ;  /* 0x0000004964647211 */ /* 0x000fe200078f08ff */
[----:B------:R-:W-:Y:S01]  /*13f0*/  IMAD.HI R71, R71, 0x38e38e39, RZ ;  /* 0x38e38e3947477827 */ /* 0x000fe200078e02ff */
[----:B------:R-:W-:-:S02]  /*1400*/  SHF.R.U32.HI R66, RZ, 0x1f, R55 ;  /* 0x0000001fff427819 */ /* 0x000fc40000011637 */
[----:B------:R-:W-:Y:S01]  /*1410*/  LEA.HI.SX32 R57, R57, R62, 0x1b ;  /* 0x0000003e39397211 */ /* 0x000fe200078fdaff */
[----:B------:R-:W-:Y:S01]  /*1420*/  IMAD R63, R63, -0x3f, R9 ;  /* 0xffffffc13f3f7824 */ /* 0x000fe200078e0209 */
[----:B------:R-:W-:Y:S01]  /*1430*/  LEA.HI R62, R58, R58, RZ, 0x1 ;  /* 0x0000003a3a3e7211 */ /* 0x000fe200078f08ff */
[----:B------:R-:W-:Y:S01]  /*1440*/  IMAD.HI R32, R32, 0x38e38e39, RZ ;  /* 0x38e38e3920207827 */ /* 0x000fe200078e02ff */
[----:B------:R-:W-:Y:S02]  /*1450*/  SHF.R.U32.HI R73, RZ, 0x1f, R34 ;  /* 0x0000001fff497819 */ /* 0x000fe40000011622 */
[----:B------:R-:W-:Y:S01]  /*1460*/  LEA.HI.SX32 R55, R55, R66, 0x1b ;  /* 0x0000004237377211 */ /* 0x000fe200078fdaff */
[----:B------:R-:W-:Y:S01]  /*1470*/  IMAD.HI R66, R133, 0x55555556, RZ ;  /* 0x5555555685427827 */ /* 0x000fe200078e02ff */
[----:B------:R-:W-:Y:S02]  /*1480*/  LEA.HI.SX32 R73, R34, R73, 0x1b ;  /* 0x0000004922497211 */ /* 0x000fe400078fdaff */
[----:B------:R-:W-:Y:S01]  /*1490*/  LEA.HI R68, R68, R68, RZ, 0x1 ;  /* 0x0000004444447211 */ /* 0x000fe200078f08ff */
[----:B------:R-:W-:Y:S01]  /*14a0*/  IMAD R34, R62, -0x3, R3 ;  /* 0xfffffffd3e227824 */ /* 0x000fe200078e0203 */
[----:B------:R-:W-:Y:S01]  /*14b0*/  LEA.HI R66, R66, R66, RZ, 0x1 ;  /* 0x0000004242427211 */ /* 0x000fe200078f08ff */
[----:B------:R-:W-:Y:S01]  /*14c0*/  IMAD.HI R63, R63, 0x38e38e39, RZ ;  /* 0x38e38e393f3f7827 */ /* 0x000fe200078e02ff */
[----:B------:R-:W-:-:S02]  /*14d0*/  SHF.R.S32.HI R104, RZ, 0x1, R75 ;  /* 0x00000001ff687819 */ /* 0x000fc4000001144b */
[----:B------:R-:W-:Y:S01]  /*14e0*/  SHF.R.U32.HI R58, RZ, 0x1f, R37 ;  /* 0x0000001fff3a7819 */ /* 0x000fe20000011625 */
[----:B0-----:R-:W-:Y:S01]  /*14f0*/  IMAD R34, R77, 0x12000, R34 ;  /* 0x000120004d227824 */ /* 0x001fe200078e0222 */
[----:B------:R-:W-:Y:S01]  /*1500*/  LEA.HI R104, R75, R104, RZ, 0x1 ;  /* 0x000000684b687211 */ /* 0x000fe200078f08ff */
[--C-:B------:R-:W-:Y:S01]  /*1510*/  IMAD R68, R68, -0x3, R131.reuse ;  /* 0xfffffffd44447824 */ /* 0x100fe200078e0283 */
[----:B------:R-:W-:Y:S01]  /*1520*/  LEA.HI.SX32 R37, R37, R58, 0x1b ;  /* 0x0000003a25257211 */ /* 0x000fe200078fdaff */
[----:B------:R-:W-:Y:S01]  /*1530*/  IMAD R131, R40, -0x9, R131 ;  /* 0xfffffff728837824 */ /* 0x000fe200078e0283 */
[----:B------:R-:W-:Y:S01]  /*1540*/  MOV R43, 0x9 ;  /* 0x00000009002b7802 */ /* 0x000fe20000000f00 */
[--C-:B------:R-:W-:Y:S01]  /*1550*/  IMAD R40, R33, 0x1200, R34.reuse ;  /* 0x0000120021287824 */ /* 0x100fe200078e0222 */
[----:B------:R-:W-:Y:S01]  /*1560*/  LEA.HI R4, R4, R4, RZ, 0x1 ;  /* 0x0000000404047211 */ /* 0x000fe200078f08ff */
[----:B------:R-:W-:Y:S01]  /*1570*/  IMAD R66, R66, -0x3, R133 ;  /* 0xfffffffd42427824 */ /* 0x000fe200078e0285 */
[----:B------:R-:W-:Y:S01]  /*1580*/  LEA.HI R59, R59, R59, RZ, 0x1 ;  /* 0x0000003b3b3b7211 */ /* 0x000fe200078f08ff */
[--C-:B------:R-:W-:Y:S01]  /*1590*/  IMAD R36, R36, 0x1200, R34.reuse ;  /* 0x0000120024247824 */ /* 0x100fe200078e0222 */
[----:B------:R-:W-:Y:S01]  /*15a0*/  IADD3 R7, R62, 0x30, RZ ;  /* 0x000000303e077810 */ /* 0x000fe20007ffe0ff */
[--C-:B------:R-:W-:Y:S01]  /*15b0*/  IMAD R35, R35, 0x1200, R34.reuse ;  /* 0x0000120023237824 */ /* 0x100fe200078e0222 */
[----:B------:R-:W-:Y:S01]  /*15c0*/  LEA.HI R48, R48, R48, RZ, 0x1 ;  /* 0x0000003030307211 */ /* 0x000fe200078f08ff */
[--C-:B------:R-:W-:Y:S01]  /*15d0*/  IMAD R33, R38, 0x1200, R34.reuse ;  /* 0x0000120026217824 */ /* 0x100fe200078e0222 */
[----:B------:R-:W-:Y:S01]  /*15e0*/  LOP3.LUT R7, R7, 0x3f, RZ, 0xc0, !PT ;  /* 0x0000003f07077812 */ /* 0x000fe200078ec0ff */
[--C-:B------:R-:W-:Y:S01]  /*15f0*/  IMAD R39, R39, 0x1200, R34.reuse ;  /* 0x0000120027277824 */ /* 0x100fe200078e0222 */
[----:B------:R-:W-:Y:S01]  /*1600*/  LEA.HI R53, R53, R53, RZ, 0x1 ;  /* 0x0000003535357211 */ /* 0x000fe200078f08ff */
[----:B------:R-:W-:Y:S01]  /*1610*/  IMAD R41, R41, 0x1200, R34 ;  /* 0x0000120029297824 */ /* 0x000fe200078e0222 */
[----:B------:R-:W-:Y:S01]  /*1620*/  SHF.R.U32.HI R34, RZ, 0x1f, R31 ;  /* 0x0000001fff227819 */ /* 0x000fe2000001161f */
[----:B------:R-:W-:Y:S01]  /*1630*/  IMAD R75, R77, 0x12000, R66 ;  /* 0x000120004d4b7824 */ /* 0x000fe200078e0242 */
[----:B------:R-:W-:Y:S01]  /*1640*/  LEA.HI R56, R56, R56, RZ, 0x1 ;  /* 0x0000003838387211 */ /* 0x000fe200078f08ff */
[----:B------:R-:W-:Y:S01]  /*1650*/  IMAD R57, R57, -0x3f, R11 ;  /* 0xffffffc139397824 */ /* 0x000fe200078e020b */
[----:B------:R-:W-:Y:S01]  /*1660*/  LEA.HI.SX32 R31, R31, R34, 0x1b ;  /* 0x000000221f1f7211 */ /* 0x000fe200078fdaff */
[--C-:B------:R-:W-:Y:S01]  /*1670*/  IMAD R8, R8, 0x1200, R75.reuse ;  /* 0x0000120008087824 */ /* 0x100fe200078e024b */
[----:B------:R-:W-:Y:S01]  /*1680*/  LEA.HI R54, R54, R54, RZ, 0x1 ;  /* 0x0000003636367211 */ /* 0x000fe200078f08ff */
[--C-:B------:R-:W-:Y:S01]  /*1690*/  IMAD R27, R27, 0x1200, R75.reuse ;  /* 0x000012001b1b7824 */ /* 0x100fe200078e024b */
[----:B------:R-:W-:Y:S01]  /*16a0*/  LEA.HI R52, R52, R52, RZ, 0x1 ;  /* 0x0000003434347211 */ /* 0x000fe200078f08ff */
[--C-:B------:R-:W-:Y:S01]  /*16b0*/  IMAD R25, R25, 0x1200, R75.reuse ;  /* 0x0000120019197824 */ /* 0x100fe200078e024b */
[----:B------:R-:W-:Y:S01]  /*16c0*/  LEA.HI R51, R51, R51, RZ, 0x1 ;  /* 0x0000003333337211 */ /* 0x000fe200078f08ff */
[--C-:B------:R-:W-:Y:S01]  /*16d0*/  IMAD R147, R24, 0x1200, R75.reuse ;  /* 0x0000120018937824 */ /* 0x100fe200078e024b */
[----:B------:R-:W-:Y:S01]  /*16e0*/  SHF.R.S32.HI R103, RZ, 0x1, R72 ;  /* 0x00000001ff677819 */ /* 0x000fe20000011448 */
[--C-:B------:R-:W-:Y:S01]  /*16f0*/  IMAD R6, R6, 0x1200, R75.reuse ;  /* 0x0000120006067824 */ /* 0x100fe200078e024b */
[----:B------:R-:W-:Y:S01]  /*1700*/  SHF.R.S32.HI R105, RZ, 0x1, R76 ;  /* 0x00000001ff697819 */ /* 0x000fe2000001144c */
[--C-:B------:R-:W-:Y:S01]  /*1710*/  IMAD R157, R12, 0x1200, R75.reuse ;  /* 0x000012000c9d7824 */ /* 0x100fe200078e024b */
[----:B------:R-:W-:Y:S01]  /*1720*/  SHF.R.S32.HI R107, RZ, 0x1, R78 ;  /* 0x00000001ff6b7819 */ /* 0x000fe2000001144e */
[----:B------:R-:W-:Y:S01]  /*1730*/  IMAD R161, R16, 0x1200, R75 ;  /* 0x0000120010a17824 */ /* 0x000fe200078e024b */
[----:B------:R-:W-:Y:S01]  /*1740*/  SHF.R.S32.HI R108, RZ, 0x1, R79 ;  /* 0x00000001ff6c7819 */ /* 0x000fe2000001144f */
[--C-:B------:R-:W-:Y:S01]  /*1750*/  IMAD R21, R21, 0x1200, R75.reuse ;  /* 0x0000120015157824 */ /* 0x100fe200078e024b */
[----:B------:R-:W-:Y:S01]  /*1760*/  SHF.R.S32.HI R121, RZ, 0x1, R90 ;  /* 0x00000001ff797819 */ /* 0x000fe2000001145a */
[----:B------:R-:W-:Y:S01]  /*1770*/  IMAD R75, R30, 0x1200, R75 ;  /* 0x000012001e4b7824 */ /* 0x000fe200078e024b */
        /* <DEDUP_REMOVED lines=9> */
[C---:B------:R-:W-:Y:S01]  /*1810*/  IMAD R144, R62.reuse, R43, 0x90 ;  /* 0x000000903e907424 */ /* 0x040fe200078e022b */
[----:B------:R-:W-:Y:S01]  /*1820*/  IADD3 R62, R62, 0x20, RZ ;  /* 0x000000203e3e7810 */ /* 0x000fe20007ffe0ff */
[C---:B------:R-:W-:Y:S01]  /*1830*/  IMAD R146, R4.reuse, 0x9, R21 ;  /* 0x0000000904927824 */ /* 0x040fe200078e0215 */
[----:B------:R-:W-:Y:S01]  /*1840*/  LEA.HI R108, R79, R108, RZ, 0x1 ;  /* 0x0000006c4f6c7211 */ /* 0x000fe200078f08ff */
[----:B------:R-:W-:Y:S01]  /*1850*/  IMAD R147, R4, 0x9, R147 ;  /* 0x0000000904937824 */ /* 0x000fe200078e0293 */
[----:B------:R-:W-:Y:S01]  /*1860*/  LOP3.LUT R62, R62, 0x3f, RZ, 0xc0, !PT ;  /* 0x0000003f3e3e7812 */ /* 0x000fe200078ec0ff */
[----:B------:R-:W-:Y:S01]  /*1870*/  IMAD R148, R4, 0x9, R75 ;  /* 0x0000000904947824 */ /* 0x000fe200078e024b */
[----:B------:R-:W-:Y:S01]  /*1880*/  SHF.R.S32.HI R4, RZ, 0x1, R63 ;  /* 0x00000001ff047819 */ /* 0x000fe2000001143f */
[----:B------:R-:W-:Y:S01]  /*1890*/  IMAD R153, R59, 0x9, R6 ;  /* 0x000000093b997824 */ /* 0x000fe200078e0206 */
[----:B------:R-:W-:Y:S01]  /*18a0*/  SHF.R.S32.HI R6, RZ, 0x1, R71 ;  /* 0x00000001ff067819 */ /* 0x000fe20000011447 */
[----:B------:R-:W-:Y:S01]  /*18b0*/  IMAD.HI R69, R69, 0x38e38e39, RZ ;  /* 0x38e38e3945457827 */ /* 0x000fe200078e02ff */
[----:B------:R-:W-:-:S02]  /*18c0*/  LEA.HI R165, R63, R4, RZ, 0x1 ;  /* 0x000000043fa57211 */ /* 0x000fc400078f08ff */
[----:B------:R-:W-:Y:S01]  /*18d0*/  LEA.HI R167, R71, R6, RZ, 0x1 ;  /* 0x0000000647a77211 */ /* 0x000fe200078f08ff */
[----:B------:R-:W-:Y:S01]  /*18e0*/  IMAD.HI R31, R31, 0x38e38e39, RZ ;  /* 0x38e38e391f1f7827 */ /* 0x000fe200078e02ff */
[----:B------:R-:W-:Y:S02]  /*18f0*/  SHF.R.S32.HI R166, RZ, 0x1, R69 ;  /* 0x00000001ffa67819 */ /* 0x000fe40000011445 */
[----:B------:R-:W-:Y:S01]  /*1900*/  IADD3 R143, R144, R39, RZ ;  /* 0x00000027908f7210 */ /* 0x000fe20007ffe0ff */
[----:B------:R-:W-:Y:S01]  /*1910*/  IMAD.HI R57, R57, 0x38e38e39, RZ ;  /* 0x38e38e3939397827 */ /* 0x000fe200078e02ff */
[----:B------:R-:W-:Y:S02]  /*1920*/  SHF.R.S32.HI R168, RZ, 0x1, R31 ;  /* 0x00000001ffa87819 */ /* 0x000fe4000001141f */
[----:B------:R-:W-:Y:S01]  /*1930*/  LEA.HI R121, R90, R121, RZ, 0x1 ;  /* 0x000000795a797211 */ /* 0x000fe200078f08ff */
[----:B------:R-:W-:Y:S01]  /*1940*/  IMAD.HI R55, R55, 0x38e38e39, RZ ;  /* 0x38e38e3937377827 */ /* 0x000fe200078e02ff */
[----:B------:R-:W-:-:S02]  /*1950*/  SHF.R.S32.HI R4, RZ, 0x1, R57 ;  /* 0x00000001ff047819 */ /* 0x000fc40000011439 */
[----:B------:R-:W-:Y:S01]  /*1960*/  LEA.HI R122, R91, R122, RZ, 0x1 ;  /* 0x0000007a5b7a7211 */ /* 0x000fe200078f08ff */
[----:B------:R-:W-:Y:S01]  /*1970*/  IMAD.HI R37, R37, 0x38e38e39, RZ ;  /* 0x38e38e3925257827 */ /* 0x000fe200078e02ff */
[----:B------:R-:W-:Y:S02]  /*1980*/  SHF.R.S32.HI R170, RZ, 0x1, R55 ;  /* 0x00000001ffaa7819 */ /* 0x000fe40000011437 */
[----:B------:R-:W-:Y:S01]  /*1990*/  LEA.HI R129, R129, R70, RZ, 0x1 ;  /* 0x0000004681817211 */ /* 0x000fe200078f08ff */
[----:B------:R-:W-:Y:S01]  /*19a0*/  IMAD.HI R73, R73, 0x38e38e39, RZ ;  /* 0x38e38e3949497827 */ /* 0x000fe200078e02ff */
[----:B------:R-:W-:Y:S02]  /*19b0*/  SHF.R.S32.HI R6, RZ, 0x1, R37 ;  /* 0x00000001ff067819 */ /* 0x000fe40000011425 */
[----:B------:R-:W-:Y:S01]  /*19c0*/  IADD3 R144, R144, R41, RZ ;  /* 0x0000002990907210 */ /* 0x000fe20007ffe0ff */
[----:B------:R-:W-:Y:S01]  /*19d0*/  IMAD R77, R77, 0x12000, R68 ;  /* 0x000120004d4d7824 */ /* 0x000fe200078e0244 */
[----:B------:R-:W-:Y:S01]  /*19e0*/  SHF.R.S32.HI R172, RZ, 0x1, R73 ;  /* 0x00000001ffac7819 */ /* 0x000fe20000011449 */
[----:B------:R-:W-:Y:S01]  /*19f0*/  IMAD R139, R7, 0x9, R40 ;  /* 0x00000009078b7824 */ /* 0x000fe200078e0228 */
[----:B------:R-:W-:Y:S01]  /*1a00*/  LEA.HI R166, R69, R166, RZ, 0x1 ;  /* 0x000000a645a67211 */ /* 0x000fe200078f08ff */
[----:B------:R-:W-:Y:S01]  /*1a10*/  IMAD R140, R7, 0x9, R36 ;  /* 0x00000009078c7824 */ /* 0x000fe200078e0224 */
[----:B------:R-:W-:Y:S01]  /*1a20*/  LEA.HI R168, R31, R168, RZ, 0x1 ;  /* 0x000000a81fa87211 */ /* 0x000fe200078f08ff */
[----:B------:R-:W-:Y:S01]  /*1a30*/  IMAD R145, R145, -0x9, R5 ;  /* 0xfffffff791917824 */ /* 0x000fe200078e0205 */
[----:B------:R-:W-:Y:S01]  /*1a40*/  SHF.R.S32.HI R5, RZ, 0x1, R32 ;  /* 0x00000001ff057819 */ /* 0x000fe20000011420 */
[--C-:B------:R-:W-:Y:S01]  /*1a50*/  IMAD R149, R20, 0x1200, R77.reuse ;  /* 0x0000120014957824 */ /* 0x100fe200078e024d */
[----:B------:R-:W-:Y:S01]  /*1a60*/  LEA.HI R169, R57, R4, RZ, 0x1 ;  /* 0x0000000439a97211 */ /* 0x000fe200078f08ff */
        /* <DEDUP_REMOVED lines=8> */
[----:B------:R-:W-:-:S02]  /*1af0*/  IMAD R10, R10, 0x1200, R77 ;  /* 0x000012000a0a7824 */ /* 0x000fc400078e024d */
[--C-:B------:R-:W-:Y:S02]  /*1b00*/  IMAD R159, R14, 0x1200, R77.reuse ;  /* 0x000012000e9f7824 */ /* 0x100fe400078e024d */
[--C-:B------:R-:W-:Y:S02]  /*1b10*/  IMAD R18, R18, 0x1200, R77.reuse ;  /* 0x0000120012127824 */ /* 0x100fe400078e024d */
[----:B------:R-:W-:Y:S02]  /*1b20*/  IMAD R29, R29, 0x1200, R77 ;  /* 0x000012001d1d7824 */ /* 0x000fe400078e024d */
[----:B------:R-:W-:Y:S02]  /*1b30*/  IMAD R133, R42, -0x9, R133 ;  /* 0xfffffff72a857824 */ /* 0x000fe400078e0285 */
[----:B------:R-:W-:Y:S02]  /*1b40*/  IMAD R134, R61, -0x9, R134 ;  /* 0xfffffff73d867824 */ /* 0x000fe400078e0286 */
[----:B------:R-:W-:-:S02]  /*1b50*/  IMAD R135, R60, -0x9, R135 ;  /* 0xfffffff73c877824 */ /* 0x000fc400078e0287 */
[----:B------:R-:W-:Y:S02]  /*1b60*/  IMAD R136, R65, -0x9, R136 ;  /* 0xfffffff741887824 */ /* 0x000fe400078e0288 */
[----:B------:R-:W-:Y:S02]  /*1b70*/  IMAD R137, R64, -0x9, R137 ;  /* 0xfffffff740897824 */ /* 0x000fe400078e0289 */
[----:B------:R-:W-:Y:S02]  /*1b80*/  IMAD R138, R67, -0x9, R138 ;  /* 0xfffffff7438a7824 */ /* 0x000fe400078e028a */
[C---:B------:R-:W-:Y:S02]  /*1b90*/  IMAD R141, R62.reuse, 0x9, R35 ;  /* 0x000000093e8d7824 */ /* 0x040fe400078e0223 */
[----:B------:R-:W-:Y:S02]  /*1ba0*/  IMAD R142, R62, 0x9, R33 ;  /* 0x000000093e8e7824 */ /* 0x000fe400078e0221 */
[----:B------:R-:W-:-:S02]  /*1bb0*/  IMAD R149, R48, 0x9, R149 ;  /* 0x0000000930957824 */ /* 0x000fc400078e0295 */
[C---:B------:R-:W-:Y:S02]  /*1bc0*/  IMAD R150, R48.reuse, 0x9, R23 ;  /* 0x0000000930967824 */ /* 0x040fe400078e0217 */
[----:B------:R-:W-:Y:S02]  /*1bd0*/  IMAD R151, R48, 0x9, R29 ;  /* 0x0000000930977824 */ /* 0x000fe400078e021d */
[----:B------:R-:W-:Y:S02]  /*1be0*/  IMAD R152, R59, 0x9, R8 ;  /* 0x000000093b987824 */ /* 0x000fe400078e0208 */
[C---:B------:R-:W-:Y:S02]  /*1bf0*/  IMAD R154, R53.reuse, 0x9, R28 ;  /* 0x00000009359a7824 */ /* 0x040fe400078e021c */
[----:B------:R-:W-:Y:S02]  /*1c00*/  IMAD R155, R53, 0x9, R10 ;  /* 0x00000009359b7824 */ /* 0x000fe400078e020a */
[----:B------:R-:W-:-:S02]  /*1c10*/  IMAD R156, R56, 0x9, R27 ;  /* 0x00000009389c7824 */ /* 0x000fc400078e021b */
[----:B------:R-:W-:Y:S02]  /*1c20*/  IMAD R157, R56, 0x9, R157 ;  /* 0x00000009389d7824 */ /* 0x000fe400078e029d */
[C---:B------:R-:W-:Y:S02]  /*1c30*/  IMAD R158, R54.reuse, 0x9, R7 ;  /* 0x00000009369e7824 */ /* 0x040fe400078e0207 */
[----:B------:R-:W-:Y:S02]  /*1c40*/  IMAD R159, R54, 0x9, R159 ;  /* 0x00000009369f7824 */ /* 0x000fe400078e029f */
[C---:B------:R-:W-:Y:S02]  /*1c50*/  IMAD R160, R52.reuse, 0x9, R25 ;  /* 0x0000000934a07824 */ /* 0x040fe400078e0219 */
[----:B------:R-:W-:Y:S02]  /*1c60*/  IMAD R161, R52, 0x9, R161 ;  /* 0x0000000934a17824 */ /* 0x000fe400078e02a1 */
[----:B------:R-:W-:-:S02]  /*1c70*/  IMAD R162, R51, 0x9, R22 ;  /* 0x0000000933a27824 */ /* 0x000fc400078e0216 */
[----:B------:R-:W-:Y:S02]  /*1c80*/  IMAD R163, R51, 0x9, R18 ;  /* 0x0000000933a37824 */ /* 0x000fe400078e0212 */
[--C-:B------:R-:W-:Y:S02]  /*1c90*/  IMAD R177, R0, -0x9, R3.reuse ;  /* 0xfffffff700b17824 */ /* 0x100fe400078e0203 */
[----:B------:R-:W-:-:S02]  /*1ca0*/  IMAD R176, R132, -0x7, R3 ;  /* 0xfffffff984b07824 */ /* 0x000fc400078e0203 */
.L_x_5:
[----:B------:R-:W-:-:S05]  /*1cb0*/  MOV R179, RZ ;  /* 0x000000ff00b37202 */ /* 0x000fca0000000f00 */
.L_x_3:
[----:B------:R-:W-:Y:S01]  /*1cc0*/  IADD3 R4, R134, -0x1, RZ ;  /* 0xffffffff86047810 */ /* 0x000fe20007ffe0ff */
[----:B------:R-:W-:Y:S01]  /*1cd0*/  HFMA2.MMA R178, -RZ, RZ, 0, 2.384185791015625e-07 ;  /* 0x00000004ffb27435 */ /* 0x000fe200000001ff */
[----:B------:R-:W-:Y:S01]  /*1ce0*/  IADD3 R6, R136, -0x1, RZ ;  /* 0xffffffff88067810 */ /* 0x000fe20007ffe0ff */
[----:B------:R-:W-:Y:S01]  /*1cf0*/  HFMA2.MMA R22, -RZ, RZ, 0, 0 ;  /* 0x00000000ff167435 */ /* 0x000fe200000001ff */
[----:B------:R-:W-:Y:S01]  /*1d00*/  ISETP.GT.U32.AND P2, PT, R4, 0x6, PT ;  /* 0x000000060400780c */ /* 0x000fe20003f44070 */
[----:B------:R-:W-:Y:S01]  /*1d10*/  HFMA2.MMA R18, -RZ, RZ, 0, 0 ;  /* 0x00000000ff127435 */ /* 0x000fe200000001ff */
[----:B------:R-:W-:-:S02]  /*1d20*/  IADD3 R4, R177, -0x1, RZ ;  /* 0xffffffffb1047810 */ /* 0x000fc40007ffe0ff */
[----:B------:R-:W-:Y:S02]  /*1d30*/  IADD3 R5, R135, -0x1, RZ ;  /* 0xffffffff87057810 */ /* 0x000fe40007ffe0ff */
[----:B------:R-:W-:Y:S02]  /*1d40*/  IADD3 R7, R145, -0x1, RZ ;  /* 0xffffffff91077810 */ /* 0x000fe40007ffe0ff */
[----:B------:R-:W-:Y:S02]  /*1d50*/  MOV R16, RZ ;  /* 0x000000ff00107202 */ /* 0x000fe40000000f00 */
[----:B------:R-:W-:Y:S01]  /*1d60*/  MOV R20, RZ ;  /* 0x000000ff00147202 */ /* 0x000fe20000000f00 */
[----:B------:R-:W-:Y:S01]  /*1d70*/  HFMA2.MMA R26, -RZ, RZ, 0, 0 ;  /* 0x00000000ff1a7435 */ /* 0x000fe200000001ff */
[----:B------:R-:W-:Y:S02]  /*1d80*/  ISETP.GT.U32.AND P0, PT, R6, 0x6, PT ;  /* 0x000000060600780c */ /* 0x000fe40003f04070 */
[----:B------:R-:W-:Y:S01]  /*1d90*/  MOV R24, RZ ;  /* 0x000000ff00187202 */ /* 0x000fe20000000f00 */
[----:B------:R-:W-:Y:S01]  /*1da0*/  HFMA2.MMA R30, -RZ, RZ, 0, 0 ;  /* 0x00000000ff1e7435 */ /* 0x000fe200000001ff */
[----:B------:R-:W-:-:S02]  /*1db0*/  ISETP.GT.U32.AND P3, PT, R4, 0x6, PT ;  /* 0x000000060400780c */ /* 0x000fc40003f64070 */
[----:B------:R-:W-:Y:S02]  /*1dc0*/  IADD3 R8, R133, -0x1, RZ ;  /* 0xffffffff85087810 */ /* 0x000fe40007ffe0ff */
[----:B------:R-:W-:Y:S01]  /*1dd0*/  MOV R28, RZ ;  /* 0x000000ff001c7202 */ /* 0x000fe20000000f00 */
[----:B------:R-:W-:Y:S01]  /*1de0*/  HFMA2.MMA R56, -RZ, RZ, 0, 0 ;  /* 0x00000000ff387435 */ /* 0x000fe200000001ff */
[----:B------:R-:W-:Y:S01]  /*1df0*/  IADD3 R6, R179, -0x1, R164 ;  /* 0xffffffffb3067810 */ /* 0x000fe20007ffe0a4 */
[----:B------:R-:W-:Y:S01]  /*1e00*/  HFMA2.MMA R58, -RZ, RZ, 0, 0 ;  /* 0x00000000ff3a7435 */ /* 0x000fe200000001ff */
[----:B------:R-:W-:Y:S01]  /*1e10*/  ISETP.GT.U32.AND P1, PT, R5, 0x6, PT ;  /* 0x000000060500780c */ /* 0x000fe20003f24070 */
[----:B------:R-:W-:Y:S01]  /*1e20*/  IMAD R5, R174, 0xc40, R177 ;  /* 0x00000c40ae057824 */ /* 0x000fe200078e02b1 */
[----:B------:R-:W-:Y:S01]  /*1e30*/  ISETP.GT.U32.OR P3, PT, R6, 0x6, P3 ;  /* 0x000000060600780c */ /* 0x000fe20001f64470 */
[----:B------:R-:W0:Y:S01]  /*1e40*/  S2R R180, SR_CTAID.X ;  /* 0x0000000000b47919 */ /* 0x000e220000002500 */
[----:B------:R-:W-:-:S02]  /*1e50*/  IADD3 R6, R179, -0x1, R165 ;  /* 0xffffffffb3067810 */ /* 0x000fc40007ffe0a5 */
[----:B------:R-:W-:Y:S02]  /*1e60*/  ISETP.GT.U32.AND P6, PT, R7, 0x6, PT ;  /* 0x000000060700780c */ /* 0x000fe40003fc4070 */
[----:B------:R-:W-:Y:S02]  /*1e70*/  MOV R54, RZ ;  /* 0x000000ff00367202 */ /* 0x000fe40000000f00 */
[----:B------:R-:W-:Y:S01]  /*1e80*/  MOV R60, RZ ;  /* 0x000000ff003c7202 */ /* 0x000fe20000000f00 */
[----:B------:R-:W-:Y:S01]  /*1e90*/  HFMA2.MMA R76, -RZ, RZ, 0, 0 ;  /* 0x00000000ff4c7435 */ /* 0x000fe200000001ff */
[----:B------:R-:W-:Y:S01]  /*1ea0*/  ISETP.GT.U32.OR P2, PT, R6, 0x6, P2 ;  /* 0x000000060600780c */ /* 0x000fe20001744470 */
[----:B------:R-:W-:Y:S01]  /*1eb0*/  HFMA2.MMA R72, -RZ, RZ, 0, 0 ;  /* 0x00000000ff487435 */ /* 0x000fe200000001ff */
[----:B------:R-:W-:Y:S02]  /*1ec0*/  IADD3 R7, R131, -0x1, RZ ;  /* 0xffffffff83077810 */ /* 0x000fe40007ffe0ff */
[----:B------:R-:W-:-:S02]  /*1ed0*/  MOV R74, RZ ;  /* 0x000000ff004a7202 */ /* 0x000fc40000000f00 */
[----:B------:R-:W-:Y:S01]  /*1ee0*/  MOV R78, RZ ;  /* 0x000000ff004e7202 */ /* 0x000fe20000000f00 */
[----:B------:R-:W-:Y:S01]  /*1ef0*/  HFMA2.MMA R84, -RZ, RZ, 0, 0 ;  /* 0x00000000ff547435 */ /* 0x000fe200000001ff */
[-C--:B------:R-:W-:Y:S01]  /*1f00*/  IADD3 R4, R0, R179.reuse, RZ ;  /* 0x000000b300047210 */ /* 0x080fe20007ffe0ff */
[----:B------:R-:W-:Y:S01]  /*1f10*/  HFMA2.MMA R80, -RZ, RZ, 0, 0 ;  /* 0x00000000ff507435 */ /* 0x000fe200000001ff */
[----:B------:R-:W-:Y:S02]  /*1f20*/  IADD3 R5, R5, -0x8, RZ ;  /* 0xfffffff805057810 */ /* 0x000fe40007ffe0ff */
[----:B------:R-:W-:Y:S02]  /*1f30*/  MOV R82, RZ ;  /* 0x000000ff00527202 */ /* 0x000fe40000000f00 */
[----:B------:R-:W-:Y:S01]  /*1f40*/  MOV R86, RZ ;  /* 0x000000ff00567202 */ /* 0x000fe20000000f00 */
[----:B------:R-:W-:Y:S01]  /*1f50*/  IMAD R5, R4, 0x7, R5 ;  /* 0x0000000704057824 */ /* 0x000fe200078e0205 */
[----:B------:R-:W-:Y:S01]  /*1f60*/  ISETP.GT.U32.AND P5, PT, R7, 0x6, PT ;  /* 0x000000060700780c */ /* 0x000fe20003fa4070 */
[--C-:B------:R-:W-:Y:S01]  /*1f70*/  @!P2 IMAD R7, R174, 0xc40, R134.reuse ;  /* 0x00000c40ae07a824 */ /* 0x100fe200078e0286 */
[----:B------:R-:W-:Y:S01]  /*1f80*/  IADD3 R6, R137, -0x1, RZ ;  /* 0xffffffff89067810 */ /* 0x000fe20007ffe0ff */
[----:B------:R-:W-:Y:S01]  /*1f90*/  IMAD.WIDE R4, R5, R178, c[0x0][0x160] ;  /* 0x0000580005047625 */ /* 0x000fe200078e02b2 */
[----:B------:R-:W-:Y:S01]  /*1fa0*/  MOV R92, RZ ;  /* 0x000000ff005c7202 */ /* 0x000fe20000000f00 */
[----:B------:R-:W-:Y:S01]  /*1fb0*/  HFMA2.MMA R88, -RZ, RZ, 0, 0 ;  /* 0x00000000ff587435 */ /* 0x000fe200000001ff */
[----:B------:R-:W-:Y:S01]  /*1fc0*/  ISETP.GT.U32.AND P4, PT, R6, 0x6, PT ;  /* 0x000000060600780c */ /* 0x000fe20003f84070 */
[--C-:B------:R-:W-:Y:S01]  /*1fd0*/  @!P2 IMAD R12, R174, 0xc40, R134.reuse ;  /* 0x00000c40ae0ca824 */ /* 0x100fe200078e0286 */
[-C--:B------:R-:W-:Y:S01]  /*1fe0*/  @!P2 IADD3 R6, R2, R179.reuse, RZ ;  /* 0x000000b30206a210 */ /* 0x080fe20007ffe0ff */
[----:B------:R1:W2:Y:S01]  /*1ff0*/  @!P3 LDG.E.CONSTANT R16, [R4.64] ;  /* 0x000000040410b981 */ /* 0x0002a2000c1e9900 */
[----:B------:R-:W-:Y:S01]  /*2000*/  @!P2 IADD3 R7, R7, -0x8, RZ ;  /* 0xfffffff80707a810 */ /* 0x000fe20007ffe0ff */
[C-C-:B------:R-:W-:Y:S01]  /*2010*/  @!P2 IMAD R13, R174.reuse, 0xc40, R134.reuse ;  /* 0x00000c40ae0da824 */ /* 0x140fe200078e0286 */
[----:B------:R-:W-:Y:S01]  /*2020*/  @!P2 IADD3 R9, R107, R179, RZ ;  /* 0x000000b36b09a210 */ /* 0x000fe20007ffe0ff */
[----:B------:R1:W3:Y:S01]  /*2030*/  @!P3 LDG.E.CONSTANT R22, [R4.64+0xc40] ;  /* 0x000c40040416b981 */ /* 0x0002e2000c1e9900 */
[----:B------:R-:W-:Y:S01]  /*2040*/  @!P2 IMAD R14, R174, 0xc40, R134 ;  /* 0x00000c40ae0ea824 */ /* 0x000fe200078e0286 */
[----:B------:R-:W-:-:S02]  /*2050*/  @!P2 IADD3 R12, R12, -0x8, RZ ;  /* 0xfffffff80c0ca810 */ /* 0x000fc40007ffe0ff */
[----:B------:R1:W4:Y:S04]  /*2060*/  @!P3 LDG.E.CONSTANT R20, [R4.64+0x1880] ;  /* 0x001880040414b981 */ /* 0x000328000c1e9900 */
[----:B------:R1:W5:Y:S01]  /*2070*/  @!P3 LDG.E.CONSTANT R18, [R4.64+0x24c0] ;  /* 0x0024c0040412b981 */ /* 0x000362000c1e9900 */
[-C--:B------:R-:W-:Y:S02]  /*2080*/  @!P2 IADD3 R10, R115, R179.reuse, RZ ;  /* 0x000000b3730aa210 */ /* 0x080fe40007ffe0ff */
[----:B------:R-:W-:Y:S01]  /*2090*/  @!P2 IADD3 R11, R123, R179, RZ ;  /* 0x000000b37b0ba210 */ /* 0x000fe20007ffe0ff */
[----:B------:R-:W-:Y:S01]  /*20a0*/  HFMA2.MMA R98, -RZ, RZ, 0, 0 ;  /* 0x00000000ff627435 */ /* 0x000fe200000001ff */
[----:B------:R-:W-:Y:S01]  /*20b0*/  @!P2 IADD3 R13, R13, -0x8, RZ ;  /* 0xfffffff80d0da810 */ /* 0x000fe20007ffe0ff */
[----:B------:R-:W-:Y:S01]  /*20c0*/  HFMA2.MMA R184, -RZ, RZ, 0, 0 ;  /* 0x00000000ffb87435 */ /* 0x000fe200000001ff */
[----:B------:R-:W-:-:S02]  /*20d0*/  @!P2 IADD3 R14, R14, -0x8, RZ ;  /* 0xfffffff80e0ea810 */ /* 0x000fc40007ffe0ff */
[----:B------:R-:W-:Y:S01]  /*20e0*/  MOV R182, RZ ;  /* 0x000000ff00b67202 */ /* 0x000fe20000000f00 */
[----:B-1----:R-:W-:Y:S01]  /*20f0*/  @!P2 IMAD R5, R6, 0x7, R7 ;  /* 0x000000070605a824 */ /* 0x002fe200078e0207 */
[----:B------:R-:W-:Y:S01]  /*2100*/  ISETP.GT.U32.AND P3, PT, R8, 0x6, PT ;  /* 0x000000060800780c */ /* 0x000fe20003f64070 */
[----:B------:R-:W-:Y:S01]  /*2110*/  @!P2 IMAD R7, R9, 0x7, R12 ;  /* 0x000000070907a824 */ /* 0x000fe200078e020c */
[----:B------:R-:W-:Y:S01]  /*2120*/  MOV R96, RZ ;  /* 0x000000ff00607202 */ /* 0x000fe20000000f00 */
[-C--:B------:R-:W-:Y:S01]  /*2130*/  @!P2 IMAD.WIDE R4, R5, R178.reuse, c[0x0][0x160] ;  /* 0x000058000504a625 */ /* 0x080fe200078e02b2 */
[----:B------:R-:W-:Y:S01]  /*2140*/  IADD3 R12, R179, -0x1, R166 ;  /* 0xffffffffb30c7810 */ /* 0x000fe20007ffe0a6 */
[----:B------:R-:W-:Y:S01]  /*2150*/  HFMA2.MMA R94, -RZ, RZ, 0, 0 ;  /* 0x00000000ff5e7435 */ /* 0x000fe200000001ff */
[----:B------:R-:W-:Y:S01]  /*2160*/  MOV R186, RZ ;  /* 0x000000ff00ba7202 */ /* 0x000fe20000000f00 */
[----:B------:R-:W-:Y:S01]  /*2170*/  @!P2 IMAD.WIDE R6, R7, R178, c[0x0][0x160] ;  /* 0x000058000706a625 */ /* 0x000fe200078e02b2 */
[----:B------:R1:W2:Y:S01]  /*2180*/  @!P2 LDG.E.CONSTANT R24, [R4.64] ;  /* 0x000000040418a981 */ /* 0x0002a2000c1e9900 */
[----:B------:R-:W-:-:S02]  /*2190*/  ISETP.GT.U32.OR P1, PT, R12, 0x6, P1 ;  /* 0x000000060c00780c */ /* 0x000fc40000f24470 */
[----:B------:R-:W-:Y:S01]  /*21a0*/  @!P2 IMAD R9, R10, 0x7, R13 ;  /* 0x000000070a09a824 */ /* 0x000fe200078e020d */
[----:B------:R0:W2:Y:S01]  /*21b0*/  @!P2 LDG.E.CONSTANT R26, [R6.64] ;  /* 0x00000004061aa981 */ /* 0x0000a2000c1e9900 */
[----:B------:R-:W-:Y:S02]  /*21c0*/  @!P2 IMAD R11, R11, 0x7, R14 ;  /* 0x000000070b0ba824 */ /* 0x000fe400078e020e */
[-C--:B------:R-:W-:Y:S01]  /*21d0*/  @!P2 IMAD.WIDE R8, R9, R178.reuse, c[0x0][0x160] ;  /* 0x000058000908a625 */ /* 0x080fe200078e02b2 */
[----:B------:R-:W-:Y:S02]  /*21e0*/  HFMA2.MMA R192, -RZ, RZ, 0, 0 ;  /* 0x00000000ffc07435 */ /* 0x000fe400000001ff */
[----:B------:R-:W-:Y:S01]  /*21f0*/  HFMA2.MMA R196, -RZ, RZ, 0, 0 ;  /* 0x00000000ffc47435 */ /* 0x000fe200000001ff */
[----:B-1----:R-:W-:Y:S01]  /*2200*/  IADD3 R4, R179, -0x1, R169 ;  /* 0xffffffffb3047810 */ /* 0x002fe20007ffe0a9 */
[----:B------:R-:W-:Y:S01]  /*2210*/  @!P2 IMAD.WIDE R10, R11, R178, c[0x0][0x160] ;  /* 0x000058000b0aa625 */ /* 0x000fe200078e02b2 */
[----:B------:R-:W-:Y:S01]  /*2220*/  IADD3 R13, R138, -0x1, RZ ;  /* 0xffffffff8a0d7810 */ /* 0x000fe20007ffe0ff */
[----:B------:R1:W2:Y:S01]  /*2230*/  @!P2 LDG.E.CONSTANT R28, [R8.64] ;  /* 0x00000004081ca981 */ /* 0x0002a2000c1e9900 */
[----:B------:R-:W-:Y:S01]  /*2240*/  ISETP.GT.U32.OR P5, PT, R4, 0x6, P5 ;  /* 0x000000060400780c */ /* 0x000fe20002fa4470 */
[----:B------:R-:W-:Y:S01]  /*2250*/  IMAD R4, R174, 0x240, R149 ;  /* 0x00000240ae047824 */ /* 0x000fe200078e0295 */
[----:B0-----:R-:W-:Y:S01]  /*2260*/  IADD3 R6, R179, -0x1, R171 ;  /* 0xffffffffb3067810 */ /* 0x001fe20007ffe0ab */
[----:B------:R0:W2:Y:S01]  /*2270*/  @!P2 LDG.E.CONSTANT R30, [R10.64] ;  /* 0x000000040a1ea981 */ /* 0x0000a2000c1e9900 */
[----:B------:R-:W-:Y:S01]  /*2280*/  ISETP.GT.U32.AND P2, PT, R13, 0x6, PT ;  /* 0x000000060d00780c */ /* 0x000fe20003f44070 */
[C---:B------:R-:W-:Y:S01]  /*2290*/  IMAD R35, R179.reuse, 0x3, R4 ;  /* 0x00000003b3237824 */ /* 0x040fe200078e0204 */
[----:B------:R-:W-:Y:S01]  /*22a0*/  ISETP.GT.U32.OR P3, PT, R6, 0x6, P3 ;  /* 0x000000060600780c */ /* 0x000fe20001f64470 */
[C---:B------:R-:W-:Y:S01]  /*22b0*/  IMAD R6, R174.reuse, 0x240, R139 ;  /* 0x00000240ae067824 */ /* 0x040fe200078e028b */
[C---:B------:R-:W-:Y:S01]  /*22c0*/  IADD3 R5, R179.reuse, -0x1, R170 ;  /* 0xffffffffb3057810 */ /* 0x040fe20007ffe0aa */
[C---:B-1----:R-:W-:Y:S01]  /*22d0*/  IMAD R8, R174.reuse, 0x240, R152 ;  /* 0x00000240ae087824 */ /* 0x042fe200078e0298 */
[----:B------:R-:W-:Y:S01]  /*22e0*/  IADD3 R7, R179, -0x1, R172 ;  /* 0xffffffffb3077810 */ /* 0x000fe20007ffe0ac */
[C---:B------:R-:W-:Y:S01]  /*22f0*/  IMAD R4, R174.reuse, 0x240, R156 ;  /* 0x00000240ae047824 */ /* 0x040fe200078e029c */
[----:B------:R-:W-:Y:S01]  /*2300*/  MOV R190, RZ ;  /* 0x000000ff00be7202 */ /* 0x000fe20000000f00 */
[C---:B0-----:R-:W-:Y:S01]  /*2310*/  IMAD R10, R174.reuse, 0x240, R154 ;  /* 0x00000240ae0a7824 */ /* 0x041fe200078e029a */
[----:B------:R-:W-:Y:S01]  /*2320*/  ISETP.GT.U32.OR P4, PT, R5, 0x6, P4 ;  /* 0x000000060500780c */ /* 0x000fe20002784470 */
[----:B------:R-:W-:Y:S01]  /*2330*/  IMAD R37, R179, 0x3, R6 ;  /* 0x00000003b3257824 */ /* 0x000fe200078e0206 */
[----:B------:R-:W-:Y:S01]  /*2340*/  ISETP.GT.U32.OR P2, PT, R7, 0x6, P2 ;  /* 0x000000060700780c */ /* 0x000fe20001744470 */
[C---:B------:R-:W-:Y:S01]  /*2350*/  IMAD R39, R179.reuse, 0x3, R8 ;  /* 0x00000003b3277824 */ /* 0x040fe200078e0208 */
[----:B------:R-:W-:Y:S01]  /*2360*/  HFMA2.MMA R188, -RZ, RZ, 0, 0 ;  /* 0x00000000ffbc7435 */ /* 0x000fe200000001ff */
[C---:B------:R-:W-:Y:S01]  /*2370*/  IMAD R41, R179.reuse, 0x3, R10 ;  /* 0x00000003b3297824 */ /* 0x040fe200078e020a */
[----:B------:R-:W-:Y:S01]  /*2380*/  MOV R194, RZ ;  /* 0x000000ff00c27202 */ /* 0x000fe20000000f00 */
[----:B------:R-:W-:Y:S01]  /*2390*/  IMAD R45, R179, 0x3, R4 ;  /* 0x00000003b32d7824 */ /* 0x000fe200078e0204 */
[----:B------:R-:W-:Y:S01]  /*23a0*/  MOV R198, RZ ;  /* 0x000000ff00c67202 */ /* 0x000fe20000000f00 */
[C---:B------:R-:W-:Y:S01]  /*23b0*/  IMAD R6, R174.reuse, 0x240, R158 ;  /* 0x00000240ae067824 */ /* 0x040fe200078e029e */
[----:B------:R-:W-:Y:S06]  /*23c0*/  BAR.SYNC 0x0 ;  /* 0x0000000000007b1d */ /* 0x000fec0000000000 */
[----:B------:R-:W-:-:S02]  /*23d0*/  IMAD R8, R174, 0x240, R143 ;  /* 0x00000240ae087824 */ /* 0x000fc400078e028f */
[C---:B------:R-:W-:Y:S02]  /*23e0*/  IMAD R10, R174.reuse, 0x240, R160 ;  /* 0x00000240ae0a7824 */ /* 0x040fe400078e02a0 */
[C---:B------:R-:W-:Y:S02]  /*23f0*/  IMAD R4, R174.reuse, 0x240, R162 ;  /* 0x00000240ae047824 */ /* 0x040fe400078e02a2 */
[C-C-:B------:R-:W-:Y:S02]  /*2400*/  @!P1 IMAD R5, R174.reuse, 0xc40, R135.reuse ;  /* 0x00000c40ae059824 */ /* 0x140fe400078e0287 */
[C-C-:B------:R-:W-:Y:S02]  /*2410*/  @!P1 IMAD R7, R174.reuse, 0xc40, R135.reuse ;  /* 0x00000c40ae079824 */ /* 0x140fe400078e0287 */
[C-C-:B------:R-:W-:Y:S02]  /*2420*/  @!P1 IMAD R9, R174.reuse, 0xc40, R135.reuse ;  /* 0x00000c40ae099824 */ /* 0x140fe400078e0287 */
[----:B------:R-:W-:Y:S01]  /*2430*/  @!P1 IMAD R11, R174, 0xc40, R135 ;  /* 0x00000c40ae0b9824 */ /* 0x000fe200078e0287 */
[----:B------:R-:W-:Y:S01]  /*2440*/  @!P1 IADD3 R5, R5, -0x8, RZ ;  /* 0xfffffff805059810 */ /* 0x000fe20007ffe0ff */
[C---:B------:R-:W-:Y:S01]  /*2450*/  IMAD R47, R179.reuse, 0x3, R6 ;  /* 0x00000003b32f7824 */ /* 0x040fe200078e0206 */
[-C--:B------:R-:W-:Y:S01]  /*2460*/  @!P1 IADD3 R6, R108, R179.reuse, RZ ;  /* 0x000000b36c069210 */ /* 0x080fe20007ffe0ff */
[C---:B------:R-:W-:Y:S01]  /*2470*/  IMAD R49, R179.reuse, 0x3, R8 ;  /* 0x00000003b3317824 */ /* 0x040fe200078e0208 */
[-C--:B------:R-:W-:Y:S01]  /*2480*/  @!P1 IADD3 R8, R116, R179.reuse, RZ ;  /* 0x000000b374089210 */ /* 0x080fe20007ffe0ff */
[C---:B------:R-:W-:Y:S01]  /*2490*/  IMAD R51, R179.reuse, 0x3, R10 ;  /* 0x00000003b3337824 */ /* 0x040fe200078e020a */
[-C--:B------:R-:W-:Y:S01]  /*24a0*/  @!P1 IADD3 R10, R124, R179.reuse, RZ ;  /* 0x000000b37c0a9210 */ /* 0x080fe20007ffe0ff */
[----:B------:R-:W-:Y:S01]  /*24b0*/  IMAD R53, R179, 0x3, R4 ;  /* 0x00000003b3357824 */ /* 0x000fe200078e0204 */
[----:B------:R-:W-:-:S02]  /*24c0*/  @!P1 IADD3 R4, R100, R179, RZ ;  /* 0x000000b364049210 */ /* 0x000fc40007ffe0ff */
[----:B------:R-:W-:Y:S02]  /*24d0*/  @!P1 IADD3 R7, R7, -0x8, RZ ;  /* 0xfffffff807079810 */ /* 0x000fe40007ffe0ff */
[----:B------:R-:W-:Y:S02]  /*24e0*/  @!P1 IADD3 R9, R9, -0x8, RZ ;  /* 0xfffffff809099810 */ /* 0x000fe40007ffe0ff */
[----:B------:R-:W-:Y:S01]  /*24f0*/  @!P1 IADD3 R11, R11, -0x8, RZ ;  /* 0xfffffff80b0b9810 */ /* 0x000fe20007ffe0ff */
[----:B------:R-:W-:Y:S02]  /*2500*/  @!P1 IMAD R5, R4, 0x7, R5 ;  /* 0x0000000704059824 */ /* 0x000fe400078e0205 */
[----:B------:R-:W-:Y:S02]  /*2510*/  @!P1 IMAD R7, R6, 0x7, R7 ;  /* 0x0000000706079824 */ /* 0x000fe400078e0207 */
[----:B------:R-:W-:Y:S02]  /*2520*/  @!P1 IMAD R9, R8, 0x7, R9 ;  /* 0x0000000708099824 */ /* 0x000fe400078e0209 */
[----:B------:R-:W-:-:S02]  /*2530*/  @!P1 IMAD R11, R10, 0x7, R11 ;  /* 0x000000070a0b9824 */ /* 0x000fc400078e020b */
[----:B------:R-:W-:-:S04]  /*2540*/  @!P1 IMAD.WIDE R4, R5, R178, c[0x0][0x160] ;  /* 0x0000580005049625 */ /* 0x000fc800078e02b2 */
[-C--:B------:R-:W-:Y:S01]  /*2550*/  @!P1 IMAD.WIDE R6, R7, R178.reuse, c[0x0][0x160] ;  /* 0x0000580007069625 */ /* 0x080fe200078e02b2 */
[----:B------:R-:W-:Y:S01]  /*2560*/  IADD3 R13, R179, -0x1, R167 ;  /* 0xffffffffb30d7810 */ /* 0x000fe20007ffe0a7 */
[----:B------:R0:W2:Y:S02]  /*2570*/  @!P1 LDG.E.CONSTANT R54, [R4.64] ;  /* 0x0000000404369981 */ /* 0x0000a4000c1e9900 */
[-C--:B------:R-:W-:Y:S02]  /*2580*/  @!P1 IMAD.WIDE R8, R9, R178.reuse, c[0x0][0x160] ;  /* 0x0000580009089625 */ /* 0x080fe400078e02b2 */
[----:B------:R1:W2:Y:S02]  /*2590*/  @!P1 LDG.E.CONSTANT R56, [R6.64] ;  /* 0x0000000406389981 */ /* 0x0002a4000c1e9900 */
[----:B------:R-:W-:Y:S02]  /*25a0*/  @!P1 IMAD.WIDE R10, R11, R178, c[0x0][0x160] ;  /* 0x000058000b0a9625 */ /* 0x000fe400078e02b2 */
[----:B------:R0:W2:Y:S01]  /*25b0*/  @!P1 LDG.E.CONSTANT R60, [R8.64] ;  /* 0x00000004083c9981 */ /* 0x0000a2000c1e9900 */
[----:B------:R-:W-:-:S03]  /*25c0*/  IADD3 R14, R179, -0x1, R168 ;  /* 0xffffffffb30e7810 */ /* 0x000fc60007ffe0a8 */
[----:B------:R0:W2:Y:S01]  /*25d0*/  @!P1 LDG.E.CONSTANT R58, [R10.64] ;  /* 0x000000040a3a9981 */ /* 0x0000a2000c1e9900 */
[----:B------:R-:W-:Y:S02]  /*25e0*/  ISETP.GT.AND P1, PT, R3, 0x2f, PT ;  /* 0x0000002f0300780c */ /* 0x000fe40003f24270 */
[----:B------:R-:W-:Y:S01]  /*25f0*/  ISETP.GT.U32.OR P0, PT, R13, 0x6, P0 ;  /* 0x000000060d00780c */ /* 0x000fe20000704470 */
[----:B------:R-:W-:Y:S01]  /*2600*/  IMAD.HI R13, R3, 0x55555556, RZ ;  /* 0x55555556030d7827 */ /* 0x000fe200078e02ff */
[----:B------:R-:W-:-:S03]  /*2610*/  ISETP.GT.U32.OR P6, PT, R14, 0x6, P6 ;  /* 0x000000060e00780c */ /* 0x000fc600037c4470 */
[----:B------:R-:W-:Y:S01]  /*2620*/  IMAD R12, R174, 0x240, R146 ;  /* 0x00000240ae0c7824 */ /* 0x000fe200078e0292 */
[----:B------:R-:W-:-:S03]  /*2630*/  LEA.HI R70, R13, R13, RZ, 0x1 ;  /* 0x0000000d0d467211 */ /* 0x000fc600078f08ff */
[----:B------:R-:W-:Y:S02]  /*2640*/  IMAD R33, R179, 0x3, R12 ;  /* 0x00000003b3217824 */ /* 0x000fe400078e020c */
[----:B------:R-:W-:Y:S01]  /*2650*/  IMAD R12, R174, 0x240, R141 ;  /* 0x00000240ae0c7824 */ /* 0x000fe200078e028d */
[----:B0-----:R-:W-:Y:S01]  /*2660*/  @!P1 IADD3 R4, R3, 0xbd0, RZ ;  /* 0x00000bd003049810 */ /* 0x001fe20007ffe0ff */
[----:B------:R-:W-:Y:S02]  /*2670*/  IMAD R5, R70, -0x3, R3 ;  /* 0xfffffffd46057824 */ /* 0x000fe400078e0203 */
[----:B------:R-:W-:Y:S02]  /*2680*/  IMAD R43, R179, 0x3, R12 ;  /* 0x00000003b32b7824 */ /* 0x000fe400078e020c */
[----:B------:R-:W-:Y:S02]  /*2690*/  IMAD R12, R174, 0x240, R147 ;  /* 0x00000240ae0c7824 */ /* 0x000fe400078e0293 */
[----:B------:R-:W-:-:S02]  /*26a0*/  IMAD R5, R180, 0x12000, R5 ;  /* 0x00012000b4057824 */ /* 0x000fc400078e0205 */
[----:B------:R-:W-:-:S04]  /*26b0*/  @!P1 IMAD.HI R90, R4, 0x2aaaaaab, RZ ;  /* 0x2aaaaaab045a9827 */ /* 0x000fc800078e02ff */
[C---:B-1----:R-:W-:Y:S02]  /*26c0*/  @!P6 IMAD R7, R174.reuse, 0xc40, R145 ;  /* 0x00000c40ae07e824 */ /* 0x042fe400078e0291 */
[----:B------:R-:W-:Y:S02]  /*26d0*/  IMAD R63, R179, 0x3, R12 ;  /* 0x00000003b33f7824 */ /* 0x000fe400078e020c */
[----:B------:R-:W-:Y:S01]  /*26e0*/  IMAD R12, R174, 0x240, R150 ;  /* 0x00000240ae0c7824 */ /* 0x000fe200078e0296 */
[----:B------:R-:W-:Y:S01]  /*26f0*/  @!P6 IADD3 R6, R102, R179, RZ ;  /* 0x000000b36606e210 */ /* 0x000fe20007ffe0ff */
[----:B------:R-:W-:Y:S01]  /*2700*/  IMAD R17, R70, 0x9, R5 ;  /* 0x0000000946117824 */ /* 0x000fe200078e0205 */
[----:B------:R-:W-:Y:S01]  /*2710*/  @!P1 SHF.R.U32.HI R9, RZ, 0x1f, R90 ;  /* 0x0000001fff099819 */ /* 0x000fe2000001165a */
[----:B------:R-:W-:Y:S01]  /*2720*/  @!P0 IMAD R5, R174, 0xc40, R136 ;  /* 0x00000c40ae058824 */ /* 0x000fe200078e0288 */
[----:B------:R-:W-:Y:S01]  /*2730*/  @!P6 IADD3 R7, R7, -0x8, RZ ;  /* 0xfffffff80707e810 */ /* 0x000fe20007ffe0ff */
[----:B------:R-:W-:-:S02]  /*2740*/  IMAD R65, R179, 0x3, R12 ;  /* 0x00000003b3417824 */ /* 0x000fc400078e020c */
[C---:B------:R-:W-:Y:S02]  /*2750*/  @!P0 IMAD R11, R174.reuse, 0xc40, R136 ;  /* 0x00000c40ae0b8824 */ /* 0x040fe400078e0288 */
[----:B------:R-:W-:Y:S01]  /*2760*/  @!P6 IMAD R12, R174, 0xc40, R145 ;  /* 0x00000c40ae0ce824 */ /* 0x000fe200078e0291 */
[----:B------:R-:W-:Y:S01]  /*2770*/  @!P1 LEA.HI.SX32 R90, R90, R9, 0x1b ;  /* 0x000000095a5a9211 */ /* 0x000fe200078fdaff */
[----:B------:R-:W-:Y:S01]  /*2780*/  @!P6 IMAD R9, R6, 0x7, R7 ;  /* 0x000000070609e824 */ /* 0x000fe200078e0207 */
[-C--:B------:R-:W-:Y:S01]  /*2790*/  @!P0 IADD3 R4, R101, R179.reuse, RZ ;  /* 0x000000b365048210 */ /* 0x080fe20007ffe0ff */
[C---:B------:R-:W-:Y:S01]  /*27a0*/  @!P5 IMAD R6, R174.reuse, 0xc40, R131 ;  /* 0x00000c40ae06d824 */ /* 0x040fe200078e0283 */
[----:B------:R-:W-:Y:S01]  /*27b0*/  @!P0 IADD3 R5, R5, -0x8, RZ ;  /* 0xfffffff805058810 */ /* 0x000fe20007ffe0ff */
[C---:B------:R-:W-:Y:S01]  /*27c0*/  @!P4 IMAD R15, R174.reuse, 0xc40, R137 ;  /* 0x00000c40ae0fc824 */ /* 0x040fe200078e0289 */
[-C--:B------:R-:W-:Y:S02]  /*27d0*/  @!P0 IADD3 R8, R109, R179.reuse, RZ ;  /* 0x000000b36d088210 */ /* 0x080fe40007ffe0ff */
[----:B------:R-:W-:Y:S01]  /*27e0*/  @!P0 IADD3 R11, R11, -0x8, RZ ;  /* 0xfffffff80b0b8810 */ /* 0x000fe20007ffe0ff */
[----:B------:R-:W-:Y:S01]  /*27f0*/  @!P3 IMAD R13, R174, 0xc40, R133 ;  /* 0x00000c40ae0db824 */ /* 0x000fe200078e0285 */
[----:B------:R-:W-:-:S02]  /*2800*/  @!P6 IADD3 R10, R110, R179, RZ ;  /* 0x000000b36e0ae210 */ /* 0x000fc40007ffe0ff */
[----:B------:R-:W-:Y:S01]  /*2810*/  @!P6 IADD3 R27, R12, -0x8, RZ ;  /* 0xfffffff80c1be810 */ /* 0x000fe20007ffe0ff */
[----:B------:R-:W-:Y:S01]  /*2820*/  @!P0 IMAD R5, R4, 0x7, R5 ;  /* 0x0000000704058824 */ /* 0x000fe200078e0205 */
[-C--:B------:R-:W-:Y:S01]  /*2830*/  @!P5 IADD3 R4, R103, R179.reuse, RZ ;  /* 0x000000b36704d210 */ /* 0x080fe20007ffe0ff */
[----:B------:R-:W-:Y:S01]  /*2840*/  @!P0 IMAD R25, R8, 0x7, R11 ;  /* 0x0000000708198824 */ /* 0x000fe200078e020b */
[----:B------:R-:W-:Y:S01]  /*2850*/  @!P5 IADD3 R7, R6, -0x8, RZ ;  /* 0xfffffff80607d810 */ /* 0x000fe20007ffe0ff */
[----:B------:R-:W-:Y:S01]  /*2860*/  @!P6 IMAD R27, R10, 0x7, R27 ;  /* 0x000000070a1be824 */ /* 0x000fe200078e021b */
[-C--:B------:R-:W-:Y:S01]  /*2870*/  @!P4 IADD3 R21, R112, R179.reuse, RZ ;  /* 0x000000b37015c210 */ /* 0x080fe20007ffe0ff */
[C---:B------:R-:W-:Y:S01]  /*2880*/  @!P5 IMAD R11, R174.reuse, 0xc40, R131 ;  /* 0x00000c40ae0bd824 */ /* 0x040fe200078e0283 */
[----:B------:R-:W-:Y:S01]  /*2890*/  @!P4 IADD3 R6, R15, -0x8, RZ ;  /* 0xfffffff80f06c810 */ /* 0x000fe20007ffe0ff */
[----:B------:R-:W-:Y:S01]  /*28a0*/  @!P4 IMAD R10, R174, 0xc40, R137 ;  /* 0x00000c40ae0ac824 */ /* 0x000fe200078e0289 */
[----:B------:R-:W-:-:S02]  /*28b0*/  @!P3 IADD3 R12, R105, R179, RZ ;  /* 0x000000b3690cb210 */ /* 0x000fc40007ffe0ff */
[----:B------:R-:W-:Y:S01]  /*28c0*/  @!P3 IADD3 R15, R13, -0x8, RZ ;  /* 0xfffffff80d0fb810 */ /* 0x000fe20007ffe0ff */
[----:B------:R-:W-:Y:S01]  /*28d0*/  IMAD.WIDE R32, R33, R178, c[0x0][0x168] ;  /* 0x00005a0021207625 */ /* 0x000fe200078e02b2 */
[----:B------:R-:W-:-:S03]  /*28e0*/  @!P5 IADD3 R29, R11, -0x8, RZ ;  /* 0xfffffff80b1dd810 */ /* 0x000fc60007ffe0ff */
[----:B------:R-:W-:Y:S02]  /*28f0*/  IMAD R14, R174, 0x240, R140 ;  /* 0x00000240ae0e7824 */ /* 0x000fe400078e028c */
[----:B------:R-:W-:Y:S01]  /*2900*/  @!P5 IMAD R13, R4, 0x7, R7 ;  /* 0x00000007040dd824 */ /* 0x000fe200078e0207 */
[----:B------:R-:W-:Y:S01]  /*2910*/  @!P4 IADD3 R8, R104, R179, RZ ;  /* 0x000000b36808c210 */ /* 0x000fe20007ffe0ff */
[----:B------:R-:W-:Y:S01]  /*2920*/  @!P4 IMAD R31, R21, 0x7, R6 ;  /* 0x00000007151fc824 */ /* 0x000fe200078e0206 */
[----:B------:R-:W-:Y:S01]  /*2930*/  @!P4 IADD3 R11, R10, -0x8, RZ ;  /* 0xfffffff80a0bc810 */ /* 0x000fe20007ffe0ff */
[----:B------:R-:W-:Y:S01]  /*2940*/  @!P3 IMAD R7, R174, 0xc40, R133 ;  /* 0x00000c40ae07b824 */ /* 0x000fe200078e0285 */
[----:B------:R0:W2:Y:S01]  /*2950*/  LDG.E.CONSTANT R32, [R32.64] ;  /* 0x0000000420207981 */ /* 0x0000a2000c1e9900 */
[----:B------:R-:W-:Y:S02]  /*2960*/  @!P3 IMAD R21, R12, 0x7, R15 ;  /* 0x000000070c15b824 */ /* 0x000fe400078e020f */
[----:B------:R-:W-:-:S02]  /*2970*/  @!P2 IMAD R6, R174, 0xc40, R138 ;  /* 0x00000c40ae06a824 */ /* 0x000fc400078e028a */
[----:B------:R-:W-:Y:S01]  /*2980*/  IMAD R67, R179, 0x3, R14 ;  /* 0x00000003b3437824 */ /* 0x000fe200078e020e */
[-C--:B------:R-:W-:Y:S01]  /*2990*/  @!P5 IADD3 R14, R111, R179.reuse, RZ ;  /* 0x000000b36f0ed210 */ /* 0x080fe20007ffe0ff */
[----:B------:R-:W-:Y:S02]  /*29a0*/  @!P0 IMAD R15, R174, 0xc40, R136 ;  /* 0x00000c40ae0f8824 */ /* 0x000fe400078e0288 */
[-C--:B------:R-:W-:Y:S01]  /*29b0*/  IMAD.WIDE R36, R37, R178.reuse, c[0x0][0x168] ;  /* 0x00005a0025247625 */ /* 0x080fe200078e02b2 */
[----:B0-----:R-:W-:Y:S02]  /*29c0*/  @!P3 IADD3 R33, R7, -0x8, RZ ;  /* 0xfffffff80721b810 */ /* 0x001fe40007ffe0ff */
[----:B------:R-:W-:Y:S01]  /*29d0*/  @!P2 IADD3 R7, R6, -0x8, RZ ;  /* 0xfffffff80607a810 */ /* 0x000fe20007ffe0ff */
[----:B------:R-:W-:Y:S01]  /*29e0*/  @!P4 IMAD R19, R8, 0x7, R11 ;  /* 0x000000070813c824 */ /* 0x000fe200078e020b */
[-C--:B------:R-:W-:Y:S01]  /*29f0*/  @!P0 IADD3 R11, R117, R179.reuse, RZ ;  /* 0x000000b3750b8210 */ /* 0x080fe20007ffe0ff */
[-C--:B------:R-:W-:Y:S01]  /*2a00*/  IMAD.WIDE R34, R35, R178.reuse, c[0x0][0x168] ;  /* 0x00005a0023227625 */ /* 0x080fe200078e02b2 */
[----:B------:R-:W-:Y:S01]  /*2a10*/  @!P0 IADD3 R6, R15, -0x8, RZ ;  /* 0xfffffff80f068810 */ /* 0x000fe20007ffe0ff */
[----:B------:R0:W2:Y:S02]  /*2a20*/  LDG.E.CONSTANT R36, [R36.64] ;  /* 0x0000000424247981 */ /* 0x0000a4000c1e9900 */
[----:B------:R-:W-:Y:S01]  /*2a30*/  IMAD.WIDE R38, R39, R178, c[0x0][0x168] ;  /* 0x00005a0027267625 */ /* 0x000fe200078e02b2 */
[----:B------:R-:W-:Y:S01]  /*2a40*/  @!P3 IADD3 R8, R113, R179, RZ ;  /* 0x000000b37108b210 */ /* 0x000fe20007ffe0ff */
[----:B------:R1:W2:Y:S02]  /*2a50*/  LDG.E.CONSTANT R34, [R34.64] ;  /* 0x0000000422227981 */ /* 0x0002a4000c1e9900 */
[----:B------:R-:W-:-:S02]  /*2a60*/  @!P5 IMAD R29, R14, 0x7, R29 ;  /* 0x000000070e1dd824 */ /* 0x000fc400078e021d */
[C-C-:B------:R-:W-:Y:S02]  /*2a70*/  @!P2 IMAD R14, R174.reuse, 0xc40, R138.reuse ;  /* 0x00000c40ae0ea824 */ /* 0x140fe400078e028a */
[----:B------:R-:W-:Y:S02]  /*2a80*/  @!P6 IMAD R23, R174, 0xc40, R145 ;  /* 0x00000c40ae17e824 */ /* 0x000fe400078e0291 */
[-C--:B------:R-:W-:Y:S01]  /*2a90*/  IMAD.WIDE R40, R41, R178.reuse, c[0x0][0x168] ;  /* 0x00005a0029287625 */ /* 0x080fe200078e02b2 */
[-C--:B------:R-:W-:Y:S01]  /*2aa0*/  @!P2 IADD3 R4, R106, R179.reuse, RZ ;  /* 0x000000b36a04a210 */ /* 0x080fe20007ffe0ff */
[----:B------:R1:W3:Y:S02]  /*2ab0*/  LDG.E.CONSTANT R38, [R38.64] ;  /* 0x0000000426267981 */ /* 0x0002e4000c1e9900 */
[----:B------:R-:W-:Y:S02]  /*2ac0*/  @!P2 IMAD R15, R174, 0xc40, R138 ;  /* 0x00000c40ae0fa824 */ /* 0x000fe400078e028a */
[----:B0-----:R-:W-:Y:S01]  /*2ad0*/  @!P0 IMAD R37, R11, 0x7, R6 ;  /* 0x000000070b258824 */ /* 0x001fe200078e0206 */
[-C--:B------:R-:W-:Y:S01]  /*2ae0*/  @!P6 IADD3 R12, R118, R179.reuse, RZ ;  /* 0x000000b3760ce210 */ /* 0x080fe20007ffe0ff */
[-C--:B------:R-:W-:Y:S01]  /*2af0*/  IMAD.WIDE R46, R47, R178.reuse, c[0x0][0x168] ;  /* 0x00005a002f2e7625 */ /* 0x080fe200078e02b2 */
[----:B-1----:R-:W-:Y:S01]  /*2b00*/  @!P2 IADD3 R35, R14, -0x8, RZ ;  /* 0xfffffff80e23a810 */ /* 0x002fe20007ffe0ff */
[----:B------:R0:W3:Y:S02]  /*2b10*/  LDG.E.CONSTANT R40, [R40.64] ;  /* 0x0000000428287981 */ /* 0x0000e4000c1e9900 */
[----:B------:R-:W-:Y:S01]  /*2b20*/  @!P5 IMAD R11, R174, 0xc40, R131 ;  /* 0x00000c40ae0bd824 */ /* 0x000fe200078e0283 */
[----:B------:R-:W-:Y:S01]  /*2b30*/  @!P6 IADD3 R39, R23, -0x8, RZ ;  /* 0xfffffff81727e810 */ /* 0x000fe20007ffe0ff */
[----:B------:R-:W-:Y:S01]  /*2b40*/  @!P3 IMAD R33, R8, 0x7, R33 ;  /* 0x000000070821b824 */ /* 0x000fe200078e0221 */
[-C--:B------:R-:W-:Y:S01]  /*2b50*/  @!P2 IADD3 R8, R122, R179.reuse, RZ ;  /* 0x000000b37a08a210 */ /* 0x080fe20007ffe0ff */
[-C--:B------:R-:W-:Y:S01]  /*2b60*/  IMAD.WIDE R48, R49, R178.reuse, c[0x0][0x168] ;  /* 0x00005a0031307625 */ /* 0x080fe200078e02b2 */
[----:B------:R-:W-:Y:S01]  /*2b70*/  @!P2 IADD3 R15, R15, -0x8, RZ ;  /* 0xfffffff80f0fa810 */ /* 0x000fe20007ffe0ff */
[----:B------:R1:W3:Y:S02]  /*2b80*/  LDG.E.CONSTANT R46, [R46.64] ;  /* 0x000000042e2e7981 */ /* 0x0002e4000c1e9900 */
[----:B------:R-:W-:Y:S01]  /*2b90*/  @!P3 IMAD R14, R174, 0xc40, R133 ;  /* 0x00000c40ae0eb824 */ /* 0x000fe200078e0285 */
[----:B------:R-:W-:Y:S01]  /*2ba0*/  @!P5 IADD3 R11, R11, -0x8, RZ ;  /* 0xfffffff80b0bd810 */ /* 0x000fe20007ffe0ff */
[----:B------:R-:W-:Y:S01]  /*2bb0*/  @!P2 IMAD R23, R4, 0x7, R7 ;  /* 0x000000070417a824 */ /* 0x000fe200078e0207 */
[-C--:B------:R-:W-:Y:S01]  /*2bc0*/  @!P5 IADD3 R4, R119, R179.reuse, RZ ;  /* 0x000000b37704d210 */ /* 0x080fe20007ffe0ff */
[----:B0-----:R-:W-:Y:S01]  /*2bd0*/  @!P0 IMAD R41, R174, 0xc40, R136 ;  /* 0x00000c40ae298824 */ /* 0x001fe200078e0288 */
[-C--:B------:R-:W-:Y:S01]  /*2be0*/  @!P2 IADD3 R10, R114, R179.reuse, RZ ;  /* 0x000000b3720aa210 */ /* 0x080fe20007ffe0ff */
[-C--:B------:R-:W-:Y:S01]  /*2bf0*/  IMAD.WIDE R42, R43, R178.reuse, c[0x0][0x168] ;  /* 0x00005a002b2a7625 */ /* 0x080fe200078e02b2 */
[-C--:B------:R-:W-:Y:S01]  /*2c00*/  @!P3 IADD3 R7, R121, R179.reuse, RZ ;  /* 0x000000b37907b210 */ /* 0x080fe20007ffe0ff */
[----:B------:R0:W5:Y:S02]  /*2c10*/  LDG.E.CONSTANT R48, [R48.64] ;  /* 0x0000000430307981 */ /* 0x000164000c1e9900 */
[-C--:B------:R-:W-:Y:S01]  /*2c20*/  IMAD.WIDE R44, R45, R178.reuse, c[0x0][0x168] ;  /* 0x00005a002d2c7625 */ /* 0x080fe200078e02b2 */
[----:B------:R-:W-:Y:S01]  /*2c30*/  @!P3 IADD3 R14, R14, -0x8, RZ ;  /* 0xfffffff80e0eb810 */ /* 0x000fe20007ffe0ff */
[----:B------:R0:W5:Y:S02]  /*2c40*/  LDG.E.CONSTANT R42, [R42.64] ;  /* 0x000000042a2a7981 */ /* 0x000164000c1e9900 */
[----:B------:R-:W-:Y:S01]  /*2c50*/  IMAD.WIDE R50, R51, R178, c[0x0][0x168] ;  /* 0x00005a0033327625 */ /* 0x000fe200078e02b2 */
[----:B------:R-:W-:Y:S01]  /*2c60*/  @!P4 IADD3 R6, R120, R179, RZ ;  /* 0x000000b37806c210 */ /* 0x000fe20007ffe0ff */
[----:B------:R0:W5:Y:S02]  /*2c70*/  LDG.E.CONSTANT R44, [R44.64] ;  /* 0x000000042c2c7981 */ /* 0x000164000c1e9900 */
[----:B------:R-:W-:-:S02]  /*2c80*/  @!P6 IMAD R39, R12, 0x7, R39 ;  /* 0x000000070c27e824 */ /* 0x000fc400078e0227 */
[----:B------:R-:W-:Y:S02]  /*2c90*/  @!P4 IMAD R12, R174, 0xc40, R137 ;  /* 0x00000c40ae0cc824 */ /* 0x000fe400078e0289 */
[----:B-1----:R-:W-:Y:S01]  /*2ca0*/  @!P2 IMAD R47, R8, 0x7, R15 ;  /* 0x00000007082fa824 */ /* 0x002fe200078e020f */
[----:B0-----:R-:W-:Y:S01]  /*2cb0*/  @!P0 IADD3 R49, R41, -0x8, RZ ;  /* 0xfffffff829318810 */ /* 0x001fe20007ffe0ff */
[----:B------:R-:W-:Y:S01]  /*2cc0*/  @!P3 IMAD R15, R174, 0xc40, R133 ;  /* 0x00000c40ae0fb824 */ /* 0x000fe200078e0285 */
[----:B------:R0:W5:Y:S01]  /*2cd0*/  LDG.E.CONSTANT R50, [R50.64] ;  /* 0x0000000432327981 */ /* 0x000162000c1e9900 */
[----:B------:R-:W-:Y:S01]  /*2ce0*/  @!P5 IMAD R41, R4, 0x7, R11 ;  /* 0x000000070429d824 */ /* 0x000fe200078e020b */
[----:B------:R-:W-:Y:S01]  /*2cf0*/  @!P4 IADD3 R43, R12, -0x8, RZ ;  /* 0xfffffff80c2bc810 */ /* 0x000fe20007ffe0ff */
[----:B------:R-:W-:Y:S01]  /*2d00*/  IMAD.WIDE R52, R53, R178, c[0x0][0x168] ;  /* 0x00005a0035347625 */ /* 0x000fe200078e02b2 */
[----:B------:R-:W-:-:S03]  /*2d10*/  @!P3 IADD3 R8, R129, R179, RZ ;  /* 0x000000b38108b210 */ /* 0x000fc60007ffe0ff */
[----:B------:R-:W-:Y:S01]  /*2d20*/  @!P2 IMAD R35, R10, 0x7, R35 ;  /* 0x000000070a23a824 */ /* 0x000fe200078e0223 */
[-C--:B------:R-:W-:Y:S01]  /*2d30*/  @!P0 IADD3 R10, R125, R179.reuse, RZ ;  /* 0x000000b37d0a8210 */ /* 0x080fe20007ffe0ff */
[C---:B------:R-:W-:Y:S01]  /*2d40*/  @!P6 IMAD R11, R174.reuse, 0xc40, R145 ;  /* 0x00000c40ae0be824 */ /* 0x040fe200078e0291 */
[----:B------:R-:W-:Y:S01]  /*2d50*/  @!P3 IADD3 R15, R15, -0x8, RZ ;  /* 0xfffffff80f0fb810 */ /* 0x000fe20007ffe0ff */
[----:B------:R-:W-:Y:S02]  /*2d60*/  @!P3 IMAD R45, R7, 0x7, R14 ;  /* 0x00000007072db824 */ /* 0x000fe400078e020e */
[----:B0-----:R-:W-:Y:S01]  /*2d70*/  @!P2 IMAD R51, R174, 0xc40, R138 ;  /* 0x00000c40ae33a824 */ /* 0x001fe200078e028a */
[-C--:B------:R-:W-:Y:S01]  /*2d80*/  @!P6 IADD3 R4, R126, R179.reuse, RZ ;  /* 0x000000b37e04e210 */ /* 0x080fe20007ffe0ff */
[C---:B------:R-:W-:Y:S01]  /*2d90*/  @!P5 IMAD R12, R174.reuse, 0xc40, R131 ;  /* 0x00000c40ae0cd824 */ /* 0x040fe200078e0283 */
[----:B------:R0:W5:Y:S01]  /*2da0*/  LDG.E.CONSTANT R52, [R52.64] ;  /* 0x0000000434347981 */ /* 0x000162000c1e9900 */
[----:B------:R-:W-:Y:S01]  /*2db0*/  @!P4 IMAD R14, R174, 0xc40, R137 ;  /* 0x00000c40ae0ec824 */ /* 0x000fe200078e0289 */
[----:B------:R-:W-:Y:S01]  /*2dc0*/  @!P6 IADD3 R11, R11, -0x8, RZ ;  /* 0xfffffff80b0be810 */ /* 0x000fe20007ffe0ff */
[----:B------:R-:W-:Y:S01]  /*2dd0*/  @!P4 IMAD R43, R6, 0x7, R43 ;  /* 0x00000007062bc824 */ /* 0x000fe200078e022b */
[-C--:B------:R-:W-:Y:S01]  /*2de0*/  @!P5 IADD3 R6, R127, R179.reuse, RZ ;  /* 0x000000b37f06d210 */ /* 0x080fe20007ffe0ff */
[----:B------:R-:W-:Y:S01]  /*2df0*/  @!P0 IMAD R49, R10, 0x7, R49 ;  /* 0x000000070a318824 */ /* 0x000fe200078e0231 */
[-C--:B------:R-:W-:Y:S01]  /*2e00*/  @!P4 IADD3 R7, R128, R179.reuse, RZ ;  /* 0x000000b38007c210 */ /* 0x080fe20007ffe0ff */
[----:B------:R-:W-:Y:S01]  /*2e10*/  @!P3 IMAD R57, R8, 0x7, R15 ;  /* 0x000000070839b824 */ /* 0x000fe200078e020f */
[----:B------:R-:W-:Y:S01]  /*2e20*/  @!P2 IADD3 R10, R130, R179, RZ ;  /* 0x000000b3820aa210 */ /* 0x000fe20007ffe0ff */
[----:B------:R-:W-:Y:S01]  /*2e30*/  @!P6 IMAD.WIDE R8, R9, R178, c[0x0][0x160] ;  /* 0x000058000908e625 */ /* 0x000fe200078e02b2 */
[----:B0-----:R-:W-:-:S02]  /*2e40*/  @!P5 IADD3 R53, R12, -0x8, RZ ;  /* 0xfffffff80c35d810 */ /* 0x001fc40007ffe0ff */
[----:B------:R-:W-:Y:S02]  /*2e50*/  @!P4 IADD3 R14, R14, -0x8, RZ ;  /* 0xfffffff80e0ec810 */ /* 0x000fe40007ffe0ff */
[----:B------:R-:W-:Y:S01]  /*2e60*/  @!P2 IADD3 R59, R51, -0x8, RZ ;  /* 0xfffffff8333ba810 */ /* 0x000fe20007ffe0ff */
[----:B------:R-:W-:Y:S01]  /*2e70*/  @!P6 IMAD R51, R4, 0x7, R11 ;  /* 0x000000070433e824 */ /* 0x000fe200078e020b */
[----:B------:R-:W-:Y:S01]  /*2e80*/  MOV R70, RZ ;  /* 0x000000ff00467202 */ /* 0x000fe20000000f00 */
[----:B------:R-:W-:Y:S01]  /*2e90*/  @!P0 IMAD.WIDE R4, R5, R178, c[0x0][0x160] ;  /* 0x0000580005048625 */ /* 0x000fe200078e02b2 */
[----:B------:R0:W5:Y:S03]  /*2ea0*/  @!P6 LDG.E.CONSTANT R74, [R8.64] ;  /* 0x00000004084ae981 */ /* 0x000166000c1e9900 */
[----:B------:R-:W-:Y:S01]  /*2eb0*/  @!P5 IMAD R53, R6, 0x7, R53 ;  /* 0x000000070635d824 */ /* 0x000fe200078e0235 */
[----:B------:R1:W5:Y:S01]  /*2ec0*/  @!P0 LDG.E.CONSTANT R78, [R4.64] ;  /* 0x00000004044e8981 */ /* 0x000362000c1e9900 */
[----:B------:R-:W-:-:S02]  /*2ed0*/  @!P4 IMAD R55, R7, 0x7, R14 ;  /* 0x000000070737c824 */ /* 0x000fc400078e020e */
[----:B------:R-:W-:Y:S02]  /*2ee0*/  @!P2 IMAD R59, R10, 0x7, R59 ;  /* 0x000000070a3ba824 */ /* 0x000fe400078e023b */
[----:B------:R-:W-:-:S04]  /*2ef0*/  @!P5 IMAD.WIDE R12, R13, R178, c[0x0][0x160] ;  /* 0x000058000d0cd625 */ /* 0x000fc800078e02b2 */
[-C--:B------:R-:W-:Y:S01]  /*2f00*/  @!P0 IMAD.WIDE R6, R25, R178.reuse, c[0x0][0x160] ;  /* 0x0000580019068625 */ /* 0x080fe200078e02b2 */
[----:B------:R1:W5:Y:S03]  /*2f10*/  @!P5 LDG.E.CONSTANT R70, [R12.64] ;  /* 0x000000040c46d981 */ /* 0x000366000c1e9900 */
[-C--:B------:R-:W-:Y:S01]  /*2f20*/  @!P6 IMAD.WIDE R10, R27, R178.reuse, c[0x0][0x160] ;  /* 0x000058001b0ae625 */ /* 0x080fe200078e02b2 */
[----:B------:R4:W5:Y:S03]  /*2f30*/  @!P0 LDG.E.CONSTANT R76, [R6.64] ;  /* 0x00000004064c8981 */ /* 0x000966000c1e9900 */
[-C--:B0-----:R-:W-:Y:S01]  /*2f40*/  @!P3 IMAD.WIDE R8, R21, R178.reuse, c[0x0][0x160] ;  /* 0x000058001508b625 */ /* 0x081fe200078e02b2 */
[----:B------:R0:W5:Y:S03]  /*2f50*/  @!P6 LDG.E.CONSTANT R72, [R10.64] ;  /* 0x000000040a48e981 */ /* 0x000166000c1e9900 */
[-C--:B-1----:R-:W-:Y:S01]  /*2f60*/  @!P4 IMAD.WIDE R4, R19, R178.reuse, c[0x0][0x160] ;  /* 0x000058001304c625 */ /* 0x082fe200078e02b2 */
[----:B------:R1:W5:Y:S03]  /*2f70*/  @!P3 LDG.E.CONSTANT R82, [R8.64] ;  /* 0x000000040852b981 */ /* 0x000366000c1e9900 */
[-C--:B------:R-:W-:Y:S01]  /*2f80*/  @!P2 IMAD.WIDE R12, R23, R178.reuse, c[0x0][0x160] ;  /* 0x00005800170ca625 */ /* 0x080fe200078e02b2 */
[----:B------:R1:W5:Y:S03]  /*2f90*/  @!P4 LDG.E.CONSTANT R86, [R4.64] ;  /* 0x000000040456c981 */ /* 0x000366000c1e9900 */
[-C--:B----4-:R-:W-:Y:S01]  /*2fa0*/  @!P4 IMAD.WIDE R6, R31, R178.reuse, c[0x0][0x160] ;  /* 0x000058001f06c625 */ /* 0x090fe200078e02b2 */
[----:B------:R4:W5:Y:S03]  /*2fb0*/  @!P2 LDG.E.CONSTANT R92, [R12.64] ;  /* 0x000000040c5ca981 */ /* 0x000966000c1e9900 */
[-C--:B0-----:R-:W-:Y:S01]  /*2fc0*/  @!P3 IMAD.WIDE R10, R33, R178.reuse, c[0x0][0x160] ;  /* 0x00005800210ab625 */ /* 0x081fe200078e02b2 */
[----:B------:R0:W5:Y:S03]  /*2fd0*/  @!P4 LDG.E.CONSTANT R84, [R6.64] ;  /* 0x000000040654c981 */ /* 0x000166000c1e9900 */
[-C--:B-1----:R-:W-:Y:S01]  /*2fe0*/  @!P5 IMAD.WIDE R8, R41, R178.reuse, c[0x0][0x160] ;  /* 0x000058002908d625 */ /* 0x082fe200078e02b2 */
[----:B------:R1:W5:Y:S03]  /*2ff0*/  @!P3 LDG.E.CONSTANT R80, [R10.64] ;  /* 0x000000040a50b981 */ /* 0x000366000c1e9900 */
[-C--:B------:R-:W-:Y:S01]  /*3000*/  @!P5 IMAD.WIDE R14, R29, R178.reuse, c[0x0][0x160] ;  /* 0x000058001d0ed625 */ /* 0x080fe200078e02b2 */
[----:B------:R0:W5:Y:S03]  /*3010*/  @!P5 LDG.E.CONSTANT R182, [R8.64] ;  /* 0x0000000408b6d981 */ /* 0x000166000c1e9900 */
[-C--:B------:R-:W-:Y:S01]  /*3020*/  @!P0 IMAD.WIDE R4, R37, R178.reuse, c[0x0][0x160] ;  /* 0x0000580025048625 */ /* 0x080fe200078e02b2 */
[----:B------:R1:W5:Y:S03]  /*3030*/  @!P5 LDG.E.CONSTANT R88, [R14.64] ;  /* 0x000000040e58d981 */ /* 0x000366000c1e9900 */
[-C--:B----4-:R-:W-:Y:S01]  /*3040*/  @!P3 IMAD.WIDE R12, R45, R178.reuse, c[0x0][0x160] ;  /* 0x000058002d0cb625 */ /* 0x090fe200078e02b2 */
[----:B------:R4:W5:Y:S03]  /*3050*/  @!P0 LDG.E.CONSTANT R96, [R4.64] ;  /* 0x0000000404608981 */ /* 0x000966000c1e9900 */
[-C--:B0-----:R-:W-:Y:S01]  /*3060*/  @!P6 IMAD.WIDE R6, R39, R178.reuse, c[0x0][0x160] ;  /* 0x000058002706e625 */ /* 0x081fe200078e02b2 */
[----:B------:R0:W5:Y:S03]  /*3070*/  @!P3 LDG.E.CONSTANT R186, [R12.64] ;  /* 0x000000040cbab981 */ /* 0x000166000c1e9900 */
[----:B-1----:R-:W-:Y:S01]  /*3080*/  @!P4 IMAD.WIDE R10, R43, R178, c[0x0][0x160] ;  /* 0x000058002b0ac625 */ /* 0x002fe200078e02b2 */
[----:B------:R1:W5:Y:S03]  /*3090*/  @!P6 LDG.E.CONSTANT R98, [R6.64] ;  /* 0x000000040662e981 */ /* 0x000366000c1e9900 */
[--C-:B------:R-:W-:Y:S01]  /*30a0*/  IMAD R8, R174, 0x240, R17.reuse ;  /* 0x00000240ae087824 */ /* 0x100fe200078e0211 */
[----:B------:R0:W5:Y:S01]  /*30b0*/  @!P4 LDG.E.CONSTANT R184, [R10.64] ;  /* 0x000000040ab8c981 */ /* 0x000162000c1e9900 */
[----:B------:R-:W-:-:S02]  /*30c0*/  @!P1 IMAD R19, R90, 0x1200, R17 ;  /* 0x000012005a139824 */ /* 0x000fc400078e0211 */
[----:B------:R-:W-:Y:S01]  /*30d0*/  @!P2 IMAD.WIDE R14, R35, R178, c[0x0][0x160] ;  /* 0x00005800230ea625 */ /* 0x000fe200078e02b2 */
[----:B------:R-:W-:-:S03]  /*30e0*/  HFMA2.MMA R90, -RZ, RZ, 0, 0 ;  /* 0x00000000ff5a7435 */ /* 0x000fc600000001ff */
[-C--:B----4-:R-:W-:Y:S01]  /*30f0*/  @!P0 IMAD.WIDE R4, R49, R178.reuse, c[0x0][0x160] ;  /* 0x0000580031048625 */ /* 0x090fe200078e02b2 */
[----:B------:R-:W-:Y:S01]  /*3100*/  @!P1 IADD3 R19, R19, 0x1b0, RZ ;  /* 0x000001b013139810 */ /* 0x000fe20007ffe0ff */
[----:B------:R4:W5:Y:S02]  /*3110*/  @!P2 LDG.E.CONSTANT R94, [R14.64] ;  /* 0x000000040e5ea981 */ /* 0x000964000c1e9900 */
[----:B0-----:R-:W-:Y:S02]  /*3120*/  IMAD R13, R179, 0x3, R8 ;  /* 0x00000003b30d7824 */ /* 0x001fe400078e0208 */
        /* <DEDUP_REMOVED lines=8> */
[----:B0-----:R-:W-:Y:S01]  /*31b0*/  @!P3 IMAD.WIDE R4, R57, R178, c[0x0][0x160] ;  /* 0x000058003904b625 */ /* 0x001fe200078e02b2 */
[----:B------:R0:W5:Y:S03]  /*31c0*/  @!P2 LDG.E.CONSTANT R188, [R14.64] ;  /* 0x000000040ebca981 */ /* 0x000166000c1e9900 */
[C---:B------:R-:W-:Y:S01]  /*31d0*/  IMAD R202, R174.reuse, 0x240, R155 ;  /* 0x00000240aeca7824 */ /* 0x040fe200078e029b */
[----:B------:R0:W5:Y:S01]  /*31e0*/  @!P3 LDG.E.CONSTANT R198, [R4.64] ;  /* 0x0000000404c6b981 */ /* 0x000162000c1e9900 */
[----:B------:R-:W-:-:S02]  /*31f0*/  IMAD R204, R174, 0x240, R142 ;  /* 0x00000240aecc7824 */ /* 0x000fc400078e028e */
[----:B-1----:R-:W-:-:S04]  /*3200*/  @!P2 IMAD.WIDE R6, R59, R178, c[0x0][0x160] ;  /* 0x000058003b06a625 */ /* 0x002fc800078e02b2 */
[C---:B------:R-:W-:Y:S01]  /*3210*/  @!P1 IMAD R206, R174.reuse, 0x240, R19 ;  /* 0x00000240aece9824 */ /* 0x040fe200078e0213 */
[----:B------:R1:W5:Y:S01]  /*3220*/  @!P2 LDG.E.CONSTANT R90, [R6.64] ;  /* 0x00000004065aa981 */ /* 0x000362000c1e9900 */
[C---:B------:R-:W-:Y:S02]  /*3230*/  IMAD R10, R174.reuse, 0x240, R157 ;  /* 0x00000240ae0a7824 */ /* 0x040fe400078e029d */
[----:B----4-:R-:W-:Y:S02]  /*3240*/  IMAD R8, R174, 0x240, R159 ;  /* 0x00000240ae087824 */ /* 0x010fe400078e029f */
[----:B------:R-:W-:-:S04]  /*3250*/  IMAD.WIDE R12, R13, R178, c[0x0][0x168] ;  /* 0x00005a000d0c7625 */ /* 0x000fc800078e02b2 */
[C---:B------:R-:W-:Y:S01]  /*3260*/  IMAD R9, R179.reuse, 0x3, R202 ;  /* 0x00000003b3097824 */ /* 0x040fe200078e02ca */
[----:B0-----:R0:W4:Y:S01]  /*3270*/  LDG.E.CONSTANT R14, [R12.64] ;  /* 0x000000040c0e7981 */ /* 0x001122000c1e9900 */
[C---:B------:R-:W-:Y:S02]  /*3280*/  IMAD R11, R179.reuse, 0x3, R204 ;  /* 0x00000003b30b7824 */ /* 0x040fe400078e02cc */
[C---:B------:R-:W-:Y:S01]  /*3290*/  @!P1 IMAD R5, R179.reuse, 0x3, R206 ;  /* 0x00000003b3059824 */ /* 0x040fe200078e02ce */
[----:B------:R0:W4:Y:S01]  /*32a0*/  LDG.E.CONSTANT R200, [R12.64+0x1f800] ;  /* 0x01f800040cc87981 */ /* 0x000122000c1e9900 */
[C---:B------:R-:W-:Y:S02]  /*32b0*/  IMAD R15, R179.reuse, 0x3, R10 ;  /* 0x00000003b30f7824 */ /* 0x040fe400078e020a */
[----:B------:R-:W-:Y:S01]  /*32c0*/  IMAD R17, R179, 0x3, R8 ;  /* 0x00000003b3117824 */ /* 0x000fe200078e0208 */
[----:B------:R0:W4:Y:S01]  /*32d0*/  LDG.E.CONSTANT R216, [R12.64+0x3f000] ;  /* 0x03f000040cd87981 */ /* 0x000122000c1e9900 */
[----:B------:R-:W-:-:S02]  /*32e0*/  IMAD R64, R174, 0x240, R153 ;  /* 0x00000240ae407824 */ /* 0x000fc400078e0299 */
[----:B-1----:R-:W-:-:S04]  /*32f0*/  IMAD.WIDE R6, R9, R178, c[0x0][0x168] ;  /* 0x00005a0009067625 */ /* 0x002fc800078e02b2 */
[C---:B------:R-:W-:Y:S01]  /*3300*/  IMAD R210, R174.reuse, 0x240, R144 ;  /* 0x00000240aed27824 */ /* 0x040fe200078e0290 */
[----:B------:R1:W4:Y:S01]  /*3310*/  LDG.E.CONSTANT R202, [R6.64] ;  /* 0x0000000406ca7981 */ /* 0x000322000c1e9900 */
[C---:B------:R-:W-:Y:S02]  /*3320*/  IMAD R212, R174.reuse, 0x240, R161 ;  /* 0x00000240aed47824 */ /* 0x040fe400078e02a1 */
[C---:B------:R-:W-:Y:S02]  /*3330*/  IMAD R214, R174.reuse, 0x240, R163 ;  /* 0x00000240aed67824 */ /* 0x040fe400078e02a3 */
[C---:B------:R-:W-:Y:S02]  /*3340*/  IMAD R218, R174.reuse, 0x240, R148 ;  /* 0x00000240aeda7824 */ /* 0x040fe400078e0294 */
[----:B------:R-:W-:Y:S02]  /*3350*/  IMAD R220, R174, 0x240, R151 ;  /* 0x00000240aedc7824 */ /* 0x000fe400078e0297 */
[----:B------:R-:W-:-:S04]  /*3360*/  IMAD.WIDE R8, R11, R178, c[0x0][0x168] ;  /* 0x00005a000b087625 */ /* 0x000fc800078e02b2 */
[-C--:B------:R-:W-:Y:S01]  /*3370*/  @!P1 IMAD.WIDE R4, R5, R178.reuse, c[0x0][0x168] ;  /* 0x00005a0005049625 */ /* 0x080fe200078e02b2 */
[----:B------:R1:W4:Y:S03]  /*3380*/  LDG.E.CONSTANT R204, [R8.64] ;  /* 0x0000000408cc7981 */ /* 0x000326000c1e9900 */
[-C--:B------:R-:W-:Y:S01]  /*3390*/  IMAD.WIDE R10, R15, R178.reuse, c[0x0][0x168] ;  /* 0x00005a000f0a7625 */ /* 0x080fe200078e02b2 */
[----:B------:R1:W4:Y:S03]  /*33a0*/  @!P1 LDG.E.CONSTANT R222, [R4.64] ;  /* 0x0000000404de9981 */ /* 0x000326000c1e9900 */
[----:B0-----:R-:W-:Y:S01]  /*33b0*/  IMAD.WIDE R12, R17, R178, c[0x0][0x168] ;  /* 0x00005a00110c7625 */ /* 0x001fe200078e02b2 */
[----:B------:R0:W4:Y:S03]  /*33c0*/  LDG.E.CONSTANT R206, [R10.64] ;  /* 0x000000040ace7981 */ /* 0x000126000c1e9900 */
[C---:B------:R-:W-:Y:S01]  /*33d0*/  IMAD R69, R179.reuse, 0x3, R64 ;  /* 0x00000003b3457824 */ /* 0x040fe200078e0240 */
[----:B------:R0:W4:Y:S01]  /*33e0*/  LDG.E.CONSTANT R208, [R12.64] ;  /* 0x000000040cd07981 */ /* 0x000122000c1e9900 */
[----:B------:R-:W-:-:S02]  /*33f0*/  IMAD R15, R179, 0x3, R210 ;  /* 0x00000003b30f7824 */ /* 0x000fc400078e02d2 */
[C---:B------:R-:W-:Y:S02]  /*3400*/  IMAD R17, R179.reuse, 0x3, R212 ;  /* 0x00000003b3117824 */ /* 0x040fe400078e02d4 */
[C---:B------:R-:W-:Y:S02]  /*3410*/  IMAD R19, R179.reuse, 0x3, R214 ;  /* 0x00000003b3137824 */ /* 0x040fe400078e02d6 */
[C---:B------:R-:W-:Y:S02]  /*3420*/  IMAD R21, R179.reuse, 0x3, R218 ;  /* 0x00000003b3157824 */ /* 0x040fe400078e02da */
[----:B------:R-:W-:Y:S02]  /*3430*/  IMAD R23, R179, 0x3, R220 ;  /* 0x00000003b3177824 */ /* 0x000fe400078e02dc */
[----:B------:R-:W-:-:S04]  /*3440*/  IMAD.WIDE R62, R63, R178, c[0x0][0x168] ;  /* 0x00005a003f3e7625 */ /* 0x000fc800078e02b2 */
[-C--:B------:R-:W-:Y:S02]  /*3450*/  IMAD.WIDE R64, R65, R178.reuse, c[0x0][0x168] ;  /* 0x00005a0041407625 */ /* 0x080fe400078e02b2 */
[----:B------:R-:W4:Y:S02]  /*3460*/  LDG.E.CONSTANT R62, [R62.64] ;  /* 0x000000043e3e7981 */ /* 0x000f24000c1e9900 */
[-C--:B------:R-:W-:Y:S02]  /*3470*/  IMAD.WIDE R66, R67, R178.reuse, c[0x0][0x168] ;  /* 0x00005a0043427625 */ /* 0x080fe400078e02b2 */
[----:B------:R-:W4:Y:S02]  /*3480*/  LDG.E.CONSTANT R64, [R64.64] ;  /* 0x0000000440407981 */ /* 0x000f24000c1e9900 */
[-C--:B------:R-:W-:Y:S02]  /*3490*/  IMAD.WIDE R68, R69, R178.reuse, c[0x0][0x168] ;  /* 0x00005a0045447625 */ /* 0x080fe400078e02b2 */
[----:B------:R-:W4:Y:S02]  /*34a0*/  LDG.E.CONSTANT R66, [R66.64] ;  /* 0x0000000442427981 */ /* 0x000f24000c1e9900 */
[----:B-1----:R-:W-:-:S02]  /*34b0*/  IMAD.WIDE R4, R15, R178, c[0x0][0x168] ;  /* 0x00005a000f047625 */ /* 0x002fc400078e02b2 */
[----:B------:R-:W4:Y:S02]  /*34c0*/  LDG.E.CONSTANT R68, [R68.64] ;  /* 0x0000000444447981 */ /* 0x000f24000c1e9900 */
[-C--:B------:R-:W-:Y:S02]  /*34d0*/  IMAD.WIDE R6, R17, R178.reuse, c[0x0][0x168] ;  /* 0x00005a0011067625 */ /* 0x080fe400078e02b2 */
[----:B------:R-:W4:Y:S02]  /*34e0*/  LDG.E.CONSTANT R4, [R4.64] ;  /* 0x0000000404047981 */ /* 0x000f24000c1e9900 */
[-C--:B------:R-:W-:Y:S02]  /*34f0*/  IMAD.WIDE R8, R19, R178.reuse, c[0x0][0x168] ;  /* 0x00005a0013087625 */ /* 0x080fe400078e02b2 */
[----:B------:R-:W4:Y:S02]  /*3500*/  LDG.E.CONSTANT R6, [R6.64] ;  /* 0x0000000406067981 */ /* 0x000f24000c1e9900 */
[----:B0-----:R-:W-:-:S02]  /*3510*/  IMAD.WIDE R10, R21, R178, c[0x0][0x168] ;  /* 0x00005a00150a7625 */ /* 0x001fc400078e02b2 */
[----:B------:R-:W4:Y:S02]  /*3520*/  LDG.E.CONSTANT R8, [R8.64] ;  /* 0x0000000408087981 */ /* 0x000f24000c1e9900 */
[----:B------:R-:W-:Y:S02]  /*3530*/  IMAD.WIDE R12, R23, R178, c[0x0][0x168] ;  /* 0x00005a00170c7625 */ /* 0x000fe400078e02b2 */
[----:B------:R-:W4:Y:S04]  /*3540*/  LDG.E.CONSTANT R10, [R10.64] ;  /* 0x000000040a0a7981 */ /* 0x000f28000c1e9900 */
[----:B------:R-:W4:Y:S04]  /*3550*/  LDG.E.CONSTANT R12, [R12.64] ;  /* 0x000000040c0c7981 */ /* 0x000f28000c1e9900 */
[----:B--2---:R-:W-:Y:S04]  /*3560*/  STS [R3.X4+0x1c0], R24 ;  /* 0x0001c01803007388 */ /* 0x004fe80000004800 */
[----:B------:R-:W-:Y:S04]  /*3570*/  STS [R3.X4+0x1180], R26 ;  /* 0x0011801a03007388 */ /* 0x000fe80000004800 */
[----:B------:R-:W-:Y:S04]  /*3580*/  STS [R3.X4+0x380], R54 ;  /* 0x0003803603007388 */ /* 0x000fe80000004800 */
[----:B------:R-:W-:Y:S04]  /*3590*/  STS [R3.X4+0x1340], R56 ;  /* 0x0013403803007388 */ /* 0x000fe80000004800 */
[----:B------:R-:W-:Y:S04]  /*35a0*/  STS [R3.X4+0x2140], R28 ;  /* 0x0021401c03007388 */ /* 0x000fe80000004800 */
[----:B------:R-:W-:Y:S04]  /*35b0*/  STS [R3.X4+0x2300], R60 ;  /* 0x0023003c03007388 */ /* 0x000fe80000004800 */
[----:B------:R-:W-:Y:S04]  /*35c0*/  STS [R3.X4], R16 ;  /* 0x0000001003007388 */ /* 0x000fe80000004800 */
[----:B---3--:R-:W-:Y:S04]  /*35d0*/  STS [R3.X4+0xfc0], R22 ;  /* 0x000fc01603007388 */ /* 0x008fe80000004800 */
[----:B------:R-:W-:Y:S04]  /*35e0*/  STS [R3.X4+0x1f80], R20 ;  /* 0x001f801403007388 */ /* 0x000fe80000004800 */
[----:B-----5:R-:W-:Y:S04]  /*35f0*/  STS [R3.X4+0x2f40], R18 ;  /* 0x002f401203007388 */ /* 0x020fe80000004800 */
[----:B------:R-:W-:Y:S04]  /*3600*/  STS [R3.X4+0x3100], R30 ;  /* 0x0031001e03007388 */ /* 0x000fe80000004800 */
        /* <DEDUP_REMOVED lines=36> */
[----:B----4-:R-:W-:Y:S04]  /*3850*/  STS [R3.X4+0x3f00], R14 ;  /* 0x003f000e03007388 */ /* 0x010fe80000004800 */
[----:B------:R-:W-:Y:S04]  /*3860*/  STS [R3.X4+0x5400], R200 ;  /* 0x005400c803007388 */ /* 0x000fe80000004800 */
[----:B------:R-:W-:Y:S04]  /*3870*/  STS [R3.X4+0x6900], R216 ;  /* 0x006900d803007388 */ /* 0x000fe80000004800 */
[----:B------:R-:W-:Y:S04]  /*3880*/  STS [R3.X4+0x5cc0], R202 ;  /* 0x005cc0ca03007388 */ /* 0x000fe80000004800 */
[----:B------:R-:W-:Y:S04]  /*3890*/  STS [R3.X4+0x5e80], R204 ;  /* 0x005e80cc03007388 */ /* 0x000fe80000004800 */
[----:B------:R-:W-:Y:S04]  /*38a0*/  @!P1 STS [R3.X4+0x6e40], R222 ;  /* 0x006e40de03009388 */ /* 0x000fe80000004800 */
        /* <DEDUP_REMOVED lines=10> */
[----:B------:R-:W-:Y:S01]  /*3950*/  STS [R3.X4+0x6c80], R12 ;  /* 0x006c800c03007388 */ /* 0x000fe20000004800 */
[----:B------:R-:W-:-:S03]  /*3960*/  MOV R175, RZ ;  /* 0x000000ff00af7202 */ /* 0x000fc60000000f00 */
[----:B------:R-:W-:Y:S06]  /*3970*/  BAR.SYNC 0x0 ;  /* 0x0000000000007b1d */ /* 0x000fec0000000000 */
.L_x_1:
[C---:B------:R-:W-:Y:S01]  /*3980*/  IMAD R173, R175.reuse, 0xe0, R176 ;  /* 0x000000e0afad7824 */ /* 0x040fe200078e02b0 */
[----:B------:R-:W-:Y:S02]  /*3990*/  LEA R182, R132, R175, 0x1 ;  /* 0x000000af84b67211 */ /* 0x000fe400078e08ff */
[----:B------:R-:W-:Y:S02]  /*39a0*/  IADD3 R175, R175, 0x1, RZ ;  /* 0x00000001afaf7810 */ /* 0x000fe40007ffe0ff */
[----:B------:R-:W-:Y:S01]  /*39b0*/  LEA R173, R173, R173, 0x3 ;  /* 0x000000adadad7211 */ /* 0x000fe200078e18ff */
[----:B------:R-:W-:Y:S01]  /*39c0*/  IMAD R182, R182, 0x60, RZ ;  /* 0x00000060b6b67824 */ /* 0x000fe200078e02ff */
[----:B------:R-:W-:-:S03]  /*39d0*/  ISETP.GE.U32.AND P0, PT, R175, 0x2, PT ;  /* 0x00000002af00780c */ /* 0x000fc60003f06070 */
[----:B------:R-:W-:Y:S04]  /*39e0*/  LDS R32, [R173.X4] ;  /* 0x00000000ad207984 */ /* 0x000fe80000004800 */
[----:B------:R-:W0:Y:S04]  /*39f0*/  LDS.128 R4, [R182.X4+0x3f00] ;  /* 0x003f0000b6047984 */ /* 0x000e280000004c00 */
[----:B------:R-:W1:Y:S04]  /*3a00*/  LDS R37, [R173.X4+0xfc] ;  /* 0x0000fc00ad257984 */ /* 0x000e680000004800 */
[----:B------:R-:W-:Y:S04]  /*3a10*/  LDS R40, [R173.X4+0x1f8] ;  /* 0x0001f800ad287984 */ /* 0x000fe80000004800 */
[----:B------:R-:W2:Y:S04]  /*3a20*/  LDS.128 R8, [R182.X4+0x3f10] ;  /* 0x003f1000b6087984 */ /* 0x000ea80000004c00 */
[----:B------:R-:W-:Y:S04]  /*3a30*/  LDS R45, [R173.X4+0x2f4] ;  /* 0x0002f400ad2d7984 */ /* 0x000fe80000004800 */
[----:B------:R-:W3:Y:S04]  /*3a40*/  LDS.128 R12, [R182.X4+0x3f20] ;  /* 0x003f2000b60c7984 */ /* 0x000ee80000004c00 */
[----:B------:R-:W-:Y:S04]  /*3a50*/  LDS R46, [R173.X4+0x3f0] ;  /* 0x0003f000ad2e7984 */ /* 0x000fe80000004800 */
[----:B------:R-:W4:Y:S04]  /*3a60*/  LDS.128 R16, [R182.X4+0x3f30] ;  /* 0x003f3000b6107984 */ /* 0x000f280000004c00 */
[----:B------:R-:W5:Y:S04]  /*3a70*/  LDS R49, [R173.X4+0x4ec] ;  /* 0x0004ec00ad317984 */ /* 0x000f680000004800 */
[----:B------:R-:W-:Y:S04]  /*3a80*/  LDS R52, [R173.X4+0x5e8] ;  /* 0x0005e800ad347984 */ /* 0x000fe80000004800 */
[----:B------:R-:W5:Y:S01]  /*3a90*/  LDS.128 R20, [R182.X4+0x3f40] ;  /* 0x003f4000b6147984 */ /* 0x000f620000004c00 */
[----:B0-----:R-:W-:-:S03]  /*3aa0*/  FFMA R36, R4, R32, R225 ;  /* 0x0000002004247223 */ /* 0x001fc600000000e1 */
[----:B------:R-:W-:Y:S01]  /*3ab0*/  LDS R57, [R173.X4+0x6e4] ;  /* 0x0006e400ad397984 */ /* 0x000fe20000004800 */
[----:B-1----:R-:W-:-:S03]  /*3ac0*/  FFMA R41, R37, R7, R36 ;  /* 0x0000000725297223 */ /* 0x002fc60000000024 */
[----:B------:R-:W0:Y:S04]  /*3ad0*/  LDS.128 R24, [R182.X4+0x3f50] ;  /* 0x003f5000b6187984 */ /* 0x000e280000004c00 */
[----:B------:R-:W-:Y:S01]  /*3ae0*/  LDS R58, [R173.X4+0x7e0] ;  /* 0x0007e000ad3a7984 */ /* 0x000fe20000004800 */
[----:B--2---:R-:W-:-:S03]  /*3af0*/  FFMA R44, R10, R40, R41 ;  /* 0x000000280a2c7223 */ /* 0x004fc60000000029 */
[----:B------:R-:W1:Y:S04]  /*3b00*/  LDS.128 R28, [R182.X4+0x3f60] ;  /* 0x003f6000b61c7984 */ /* 0x000e680000004c00 */
[----:B------:R-:W2:Y:S01]  /*3b10*/  LDS R61, [R173.X4+0x8dc] ;  /* 0x0008dc00ad3d7984 */ /* 0x000ea20000004800 */
[----:B---3--:R-:W-:-:S03]  /*3b20*/  FFMA R45, R13, R45, R44 ;  /* 0x0000002d0d2d7223 */ /* 0x008fc6000000002c */
[----:B------:R-:W-:Y:S04]  /*3b30*/  LDS R64, [R173.X4+0x9d8] ;  /* 0x0009d800ad407984 */ /* 0x000fe80000004800 */
[----:B------:R-:W3:Y:S01]  /*3b40*/  LDS.128 R32, [R182.X4+0x3f70] ;  /* 0x003f7000b6207984 */ /* 0x000ee20000004c00 */
[----:B----4-:R-:W-:-:S03]  /*3b50*/  FFMA R48, R16, R46, R45 ;  /* 0x0000002e10307223 */ /* 0x010fc6000000002d */
[----:B------:R-:W-:Y:S01]  /*3b60*/  LDS R69, [R173.X4+0xad4] ;  /* 0x000ad400ad457984 */ /* 0x000fe20000004800 */
[----:B-----5:R-:W-:-:S03]  /*3b70*/  FFMA R53, R49, R19, R48 ;  /* 0x0000001331357223 */ /* 0x020fc60000000030 */
[----:B------:R-:W4:Y:S04]  /*3b80*/  LDS.128 R36, [R182.X4+0x3f80] ;  /* 0x003f8000b6247984 */ /* 0x000f280000004c00 */
[----:B------:R-:W-:Y:S01]  /*3b90*/  LDS R70, [R173.X4+0xbd0] ;  /* 0x000bd000ad467984 */ /* 0x000fe20000004800 */
[----:B------:R-:W-:-:S03]  /*3ba0*/  FFMA R56, R22, R52, R53 ;  /* 0x0000003416387223 */ /* 0x000fc60000000035 */
[----:B------:R-:W5:Y:S04]  /*3bb0*/  LDS.128 R40, [R182.X4+0x3f90] ;  /* 0x003f9000b6287984 */ /* 0x000f680000004c00 */
[----:B------:R-:W5:Y:S01]  /*3bc0*/  LDS R73, [R173.X4+0xccc] ;  /* 0x000ccc00ad497984 */ /* 0x000f620000004800 */
[----:B0-----:R-:W-:-:S03]  /*3bd0*/  FFMA R57, R25, R57, R56 ;  /* 0x0000003919397223 */ /* 0x001fc60000000038 */
[----:B------:R-:W-:Y:S04]  /*3be0*/  LDS R76, [R173.X4+0xdc8] ;  /* 0x000dc800ad4c7984 */ /* 0x000fe80000004800 */
[----:B------:R-:W0:Y:S01]  /*3bf0*/  LDS.128 R44, [R182.X4+0x3fa0] ;  /* 0x003fa000b62c7984 */ /* 0x000e220000004c00 */
[----:B-1----:R-:W-:-:S03]  /*3c00*/  FFMA R60, R28, R58, R57 ;  /* 0x0000003a1c3c7223 */ /* 0x002fc60000000039 */
[----:B------:R-:W-:Y:S01]  /*3c10*/  LDS R81, [R173.X4+0xec4] ;  /* 0x000ec400ad517984 */ /* 0x000fe20000004800 */
[----:B--2---:R-:W-:-:S03]  /*3c20*/  FFMA R65, R61, R31, R60 ;  /* 0x0000001f3d417223 */ /* 0x004fc6000000003c */
[----:B------:R-:W1:Y:S04]  /*3c30*/  LDS.128 R48, [R182.X4+0x3fb0] ;  /* 0x003fb000b6307984 */ /* 0x000e680000004c00 */
[----:B------:R-:W-:Y:S01]  /*3c40*/  LDS R82, [R173.X4+0xfc0] ;  /* 0x000fc000ad527984 */ /* 0x000fe20000004800 */
[----:B---3--:R-:W-:-:S03]  /*3c50*/  FFMA R68, R34, R64, R65 ;  /* 0x0000004022447223 */ /* 0x008fc60000000041 */
[----:B------:R-:W2:Y:S04]  /*3c60*/  LDS.128 R52, [R182.X4+0x3fc0] ;  /* 0x003fc000b6347984 */ /* 0x000ea80000004c00 */
[----:B------:R-:W3:Y:S01]  /*3c70*/  LDS R85, [R173.X4+0x10bc] ;  /* 0x0010bc00ad557984 */ /* 0x000ee20000004800 */
[----:B----4-:R-:W-:-:S03]  /*3c80*/  FFMA R69, R37, R69, R68 ;  /* 0x0000004525457223 */ /* 0x010fc60000000044 */
[----:B------:R-:W-:Y:S04]  /*3c90*/  LDS R88, [R173.X4+0x11b8] ;  /* 0x0011b800ad587984 */ /* 0x000fe80000004800 */
[----:B------:R-:W4:Y:S01]  /*3ca0*/  LDS.128 R56, [R182.X4+0x3fd0] ;  /* 0x003fd000b6387984 */ /* 0x000f220000004c00 */
[----:B-----5:R-:W-:-:S03]  /*3cb0*/  FFMA R72, R40, R70, R69 ;  /* 0x0000004628487223 */ /* 0x020fc60000000045 */
[----:B------:R-:W-:Y:S01]  /*3cc0*/  LDS R93, [R173.X4+0x12b4] ;  /* 0x0012b400ad5d7984 */ /* 0x000fe20000004800 */
[----:B------:R-:W-:-:S03]  /*3cd0*/  FFMA R77, R73, R43, R72 ;  /* 0x0000002b494d7223 */ /* 0x000fc60000000048 */
[----:B------:R-:W5:Y:S04]  /*3ce0*/  LDS.128 R60, [R182.X4+0x3fe0] ;  /* 0x003fe000b63c7984 */ /* 0x000f680000004c00 */
[----:B------:R-:W-:Y:S01]  /*3cf0*/  LDS R94, [R173.X4+0x13b0] ;  /* 0x0013b000ad5e7984 */ /* 0x000fe20000004800 */
[----:B0-----:R-:W-:-:S03]  /*3d00*/  FFMA R80, R46, R76, R77 ;  /* 0x0000004c2e507223 */ /* 0x001fc6000000004d */
[----:B------:R-:W0:Y:S04]  /*3d10*/  LDS.128 R64, [R182.X4+0x3ff0] ;  /* 0x003ff000b6407984 */ /* 0x000e280000004c00 */
[----:B------:R-:W0:Y:S01]  /*3d20*/  LDS R97, [R173.X4+0x14ac] ;  /* 0x0014ac00ad617984 */ /* 0x000e220000004800 */
[----:B-1----:R-:W-:-:S03]  /*3d30*/  FFMA R81, R49, R81, R80 ;  /* 0x0000005131517223 */ /* 0x002fc60000000050 */
[----:B------:R-:W-:Y:S04]  /*3d40*/  LDS R184, [R173.X4+0x15a8] ;  /* 0x0015a800adb87984 */ /* 0x000fe80000004800 */
[----:B------:R-:W1:Y:S01]  /*3d50*/  LDS.128 R68, [R182.X4+0x4000] ;  /* 0x00400000b6447984 */ /* 0x000e620000004c00 */
[----:B--2---:R-:W-:-:S03]  /*3d60*/  FFMA R84, R52, R82, R81 ;  /* 0x0000005234547223 */ /* 0x004fc60000000051 */
[----:B------:R-:W-:Y:S01]  /*3d70*/  LDS R188, [R173.X4+0x16a4] ;  /* 0x0016a400adbc7984 */ /* 0x000fe20000004800 */
[----:B---3--:R-:W-:-:S03]  /*3d80*/  FFMA R89, R85, R55, R84 ;  /* 0x0000003755597223 */ /* 0x008fc60000000054 */
[----:B------:R-:W2:Y:S04]  /*3d90*/  LDS.128 R72, [R182.X4+0x4010] ;  /* 0x00401000b6487984 */ /* 0x000ea80000004c00 */
[----:B------:R-:W-:Y:S01]  /*3da0*/  LDS R190, [R173.X4+0x17a0] ;  /* 0x0017a000adbe7984 */ /* 0x000fe20000004800 */
[----:B----4-:R-:W-:-:S03]  /*3db0*/  FFMA R92, R58, R88, R89 ;  /* 0x000000583a5c7223 */ /* 0x010fc60000000059 */
[----:B------:R-:W3:Y:S04]  /*3dc0*/  LDS.128 R76, [R182.X4+0x4020] ;  /* 0x00402000b64c7984 */ /* 0x000ee80000004c00 */
[----:B------:R-:W4:Y:S01]  /*3dd0*/  LDS R192, [R173.X4+0x189c] ;  /* 0x00189c00adc07984 */ /* 0x000f220000004800 */
[----:B-----5:R-:W-:-:S03]  /*3de0*/  FFMA R93, R61, R93, R92 ;  /* 0x0000005d3d5d7223 */ /* 0x020fc6000000005c */
[----:B------:R-:W-:Y:S04]  /*3df0*/  LDS R194, [R173.X4+0x1998] ;  /* 0x00199800adc27984 */ /* 0x000fe80000004800 */
[----:B------:R-:W5:Y:S01]  /*3e00*/  LDS.128 R80, [R182.X4+0x4030] ;  /* 0x00403000b6507984 */ /* 0x000f620000004c00 */
[----:B0-----:R-:W-:-:S03]  /*3e10*/  FFMA R96, R64, R94, R93 ;  /* 0x0000005e40607223 */ /* 0x001fc6000000005d */
[----:B------:R-:W-:Y:S01]  /*3e20*/  LDS R196, [R173.X4+0x1a94] ;  /* 0x001a9400adc47984 */ /* 0x000fe20000004800 */
[----:B------:R-:W-:-:S03]  /*3e30*/  FFMA R191, R97, R67, R96 ;  /* 0x0000004361bf7223 */ /* 0x000fc60000000060 */
[----:B------:R-:W0:Y:S04]  /*3e40*/  LDS.128 R84, [R182.X4+0x4040] ;  /* 0x00404000b6547984 */ /* 0x000e280000004c00 */
[----:B------:R-:W-:Y:S01]  /*3e50*/  LDS R198, [R173.X4+0x1b90] ;  /* 0x001b9000adc67984 */ /* 0x000fe20000004800 */
[----:B-1----:R-:W-:-:S03]  /*3e60*/  FFMA R186, R70, R184, R191 ;  /* 0x000000b846ba7223 */ /* 0x002fc600000000bf */
[----:B------:R-:W1:Y:S04]  /*3e70*/  LDS.128 R88, [R182.X4+0x4050] ;  /* 0x00405000b6587984 */ /* 0x000e680000004c00 */
[----:B------:R-:W1:Y:S01]  /*3e80*/  LDS R199, [R173.X4+0x1c8c] ;  /* 0x001c8c00adc77984 */ /* 0x000e620000004800 */
[----:B--2---:R-:W-:-:S03]  /*3e90*/  FFMA R193, R73, R188, R186 ;  /* 0x000000bc49c17223 */ /* 0x004fc600000000ba */
[----:B------:R-:W-:Y:S04]  /*3ea0*/  LDS R200, [R173.X4+0x1d88] ;  /* 0x001d8800adc87984 */ /* 0x000fe80000004800 */
[----:B------:R-:W2:Y:S01]  /*3eb0*/  LDS.128 R92, [R182.X4+0x4060] ;  /* 0x00406000b65c7984 */ /* 0x000ea20000004c00 */
[----:B---3--:R-:W-:-:S03]  /*3ec0*/  FFMA R190, R76, R190, R193 ;  /* 0x000000be4cbe7223 */ /* 0x008fc600000000c1 */
[----:B------:R-:W-:Y:S01]  /*3ed0*/  LDS R201, [R173.X4+0x1e84] ;  /* 0x001e8400adc97984 */ /* 0x000fe20000004800 */
[----:B----4-:R-:W-:-:S03]  /*3ee0*/  FFMA R195, R192, R79, R190 ;  /* 0x0000004fc0c37223 */ /* 0x010fc600000000be */
[----:B------:R-:W3:Y:S04]  /*3ef0*/  LDS.128 R96, [R182.X4+0x4070] ;  /* 0x00407000b6607984 */ /* 0x000ee80000004c00 */
[----:B------:R-:W4:Y:S01]  /*3f00*/  LDS R184, [R173.X4+0x4] ;  /* 0x00000400adb87984 */ /* 0x000f220000004800 */
[----:B-----5:R-:W-:-:S03]  /*3f10*/  FFMA R194, R82, R194, R195 ;  /* 0x000000c252c27223 */ /* 0x020fc600000000c3 */
[----:B------:R-:W5:Y:S04]  /*3f20*/  LDS R191, [R173.X4+0x100] ;  /* 0x00010000adbf7984 */ /* 0x000f680000004800 */
[----:B------:R-:W5:Y:S01]  /*3f30*/  LDS R186, [R173.X4+0x1fc] ;  /* 0x0001fc00adba7984 */ /* 0x000f620000004800 */
[----:B0-----:R-:W-:-:S03]  /*3f40*/  FFMA R197, R85, R196, R194 ;  /* 0x000000c455c57223 */ /* 0x001fc600000000c2 */
[----:B------:R-:W0:Y:S04]  /*3f50*/  LDS R193, [R173.X4+0x2f8] ;  /* 0x0002f800adc17984 */ /* 0x000e280000004800 */
[----:B------:R-:W0:Y:S01]  /*3f60*/  LDS R188, [R173.X4+0x3f4] ;  /* 0x0003f400adbc7984 */ /* 0x000e220000004800 */
[----:B-1----:R-:W-:-:S03]  /*3f70*/  FFMA R198, R88, R198, R197 ;  /* 0x000000c658c67223 */ /* 0x002fc600000000c5 */
[----:B------:R-:W1:Y:S01]  /*3f80*/  LDS R195, [R173.X4+0x4f0] ;  /* 0x0004f000adc37984 */ /* 0x000e620000004800 */
[----:B------:R-:W-:-:S03]  /*3f90*/  FFMA R199, R199, R91, R198 ;  /* 0x0000005bc7c77223 */ /* 0x000fc600000000c6 */
[----:B------:R-:W1:Y:S04]  /*3fa0*/  LDS R190, [R173.X4+0x5ec] ;  /* 0x0005ec00adbe7984 */ /* 0x000e680000004800 */
[----:B------:R-:W1:Y:S01]  /*3fb0*/  LDS R197, [R173.X4+0x6e8] ;  /* 0x0006e800adc57984 */ /* 0x000e620000004800 */
[----:B--2---:R-:W-:-:S03]  /*3fc0*/  FFMA R200, R94, R200, R199 ;  /* 0x000000c85ec87223 */ /* 0x004fc600000000c7 */
[----:B------:R-:W2:Y:S01]  /*3fd0*/  LDS R192, [R173.X4+0x7e4] ;  /* 0x0007e400adc07984 */ /* 0x000ea20000004800 */
[----:B---3--:R-:W-:-:S03]  /*3fe0*/  FFMA R200, R97, R201, R200 ;  /* 0x000000c961c87223 */ /* 0x008fc600000000c8 */
[----:B------:R-:W3:Y:S01]  /*3ff0*/  LDS R199, [R173.X4+0x8e0] ;  /* 0x0008e000adc77984 */ /* 0x000ee20000004800 */
[----:B----4-:R-:W-:-:S03]  /*4000*/  FFMA R182, R4, R184, R185 ;  /* 0x000000b804b67223 */ /* 0x010fc600000000b9 */
[----:B------:R-:W-:Y:S01]  /*4010*/  LDS R194, [R173.X4+0x1d8c] ;  /* 0x001d8c00adc27984 */ /* 0x000fe20000004800 */
[----:B------:R-:W-:Y:S02]  /*4020*/  FFMA R200, R184, R5, R200 ;  /* 0x00000005b8c87223 */ /* 0x000fe400000000c8 */
[C---:B-----5:R-:W-:Y:S01]  /*4030*/  FFMA R185, R191.reuse, R7, R182 ;  /* 0x00000007bfb97223 */ /* 0x060fe200000000b6 */
[----:B------:R-:W4:Y:S01]  /*4040*/  LDS R184, [R173.X4+0x9dc] ;  /* 0x0009dc00adb87984 */ /* 0x000f220000004800 */
[----:B------:R-:W-:Y:S02]  /*4050*/  FFMA R200, R191, R8, R200 ;  /* 0x00000008bfc87223 */ /* 0x000fe400000000c8 */
[----:B------:R-:W-:Y:S01]  /*4060*/  FFMA R182, R10, R186, R185 ;  /* 0x000000ba0ab67223 */ /* 0x000fe200000000b9 */
[----:B------:R-:W5:Y:S01]  /*4070*/  LDS R191, [R173.X4+0xad8] ;  /* 0x000ad800adbf7984 */ /* 0x000f620000004800 */
[----:B------:R-:W-:Y:S02]  /*4080*/  FFMA R200, R186, R11, R200 ;  /* 0x0000000bbac87223 */ /* 0x000fe400000000c8 */
[----:B0-----:R-:W-:Y:S01]  /*4090*/  FFMA R185, R13, R193, R182 ;  /* 0x000000c10db97223 */ /* 0x001fe200000000b6 */
[----:B------:R-:W0:Y:S01]  /*40a0*/  LDS R186, [R173.X4+0xbd4] ;  /* 0x000bd400adba7984 */ /* 0x000e220000004800 */
[----:B------:R-:W-:-:S02]  /*40b0*/  FFMA R200, R193, R14, R200 ;  /* 0x0000000ec1c87223 */ /* 0x000fc400000000c8 */
[----:B------:R-:W-:Y:S01]  /*40c0*/  FFMA R182, R16, R188, R185 ;  /* 0x000000bc10b67223 */ /* 0x000fe200000000b9 */
[----:B------:R-:W0:Y:S01]  /*40d0*/  LDS R193, [R173.X4+0xcd0] ;  /* 0x000cd000adc17984 */ /* 0x000e220000004800 */
[----:B------:R-:W-:Y:S02]  /*40e0*/  FFMA R200, R188, R17, R200 ;  /* 0x00000011bcc87223 */ /* 0x000fe400000000c8 */
[C---:B-1----:R-:W-:Y:S01]  /*40f0*/  FFMA R185, R195.reuse, R19, R182 ;  /* 0x00000013c3b97223 */ /* 0x042fe200000000b6 */
[----:B------:R-:W1:Y:S01]  /*4100*/  LDS R188, [R173.X4+0xdcc] ;  /* 0x000dcc00adbc7984 */ /* 0x000e620000004800 */
[----:B------:R-:W-:Y:S02]  /*4110*/  FFMA R200, R195, R20, R200 ;  /* 0x00000014c3c87223 */ /* 0x000fe400000000c8 */
[----:B------:R-:W-:Y:S01]  /*4120*/  FFMA R182, R22, R190, R185 ;  /* 0x000000be16b67223 */ /* 0x000fe200000000b9 */
[----:B------:R-:W1:Y:S01]  /*4130*/  LDS R195, [R173.X4+0xec8] ;  /* 0x000ec800adc37984 */ /* 0x000e620000004800 */
[----:B------:R-:W-:-:S02]  /*4140*/  FFMA R200, R190, R23, R200 ;  /* 0x00000017bec87223 */ /* 0x000fc400000000c8 */
[----:B------:R-:W-:Y:S01]  /*4150*/  FFMA R185, R25, R197, R182 ;  /* 0x000000c519b97223 */ /* 0x000fe200000000b6 */
[----:B------:R-:W1:Y:S01]  /*4160*/  LDS R190, [R173.X4+0xfc4] ;  /* 0x000fc400adbe7984 */ /* 0x000e620000004800 */
[----:B------:R-:W-:Y:S02]  /*4170*/  FFMA R200, R197, R26, R200 ;  /* 0x0000001ac5c87223 */ /* 0x000fe400000000c8 */
[----:B--2---:R-:W-:Y:S01]  /*4180*/  FFMA R182, R28, R192, R185 ;  /* 0x000000c01cb67223 */ /* 0x004fe200000000b9 */
[----:B------:R-:W2:Y:S01]  /*4190*/  LDS R197, [R173.X4+0x10c0] ;  /* 0x0010c000adc57984 */ /* 0x000ea20000004800 */
[----:B------:R-:W-:-:S03]  /*41a0*/  FFMA R200, R192, R29, R200 ;  /* 0x0000001dc0c87223 */ /* 0x000fc600000000c8 */
[----:B------:R-:W2:Y:S01]  /*41b0*/  LDS R192, [R173.X4+0x11bc] ;  /* 0x0011bc00adc07984 */ /* 0x000ea20000004800 */
[C---:B---3--:R-:W-:Y:S02]  /*41c0*/  FFMA R185, R199.reuse, R31, R182 ;  /* 0x0000001fc7b97223 */ /* 0x048fe400000000b6 */
[----:B------:R-:W-:Y:S01]  /*41d0*/  FFMA R200, R199, R32, R200 ;  /* 0x00000020c7c87223 */ /* 0x000fe200000000c8 */
[----:B------:R-:W-:Y:S04]  /*41e0*/  LDS R201, [R173.X4+0x1e88] ;  /* 0x001e8800adc97984 */ /* 0x000fe80000004800 */
[----:B------:R-:W3:Y:S01]  /*41f0*/  LDS R199, [R173.X4+0x12b8] ;  /* 0x0012b800adc77984 */ /* 0x000ee20000004800 */
[----:B----4-:R-:W-:Y:S02]  /*4200*/  FFMA R182, R34, R184, R185 ;  /* 0x000000b822b67223 */ /* 0x010fe400000000b9 */
[----:B------:R-:W-:Y:S01]  /*4210*/  FFMA R200, R184, R35, R200 ;  /* 0x00000023b8c87223 */ /* 0x000fe200000000c8 */
[----:B------:R-:W-:Y:S01]  /*4220*/  LDS R198, [R173.X4+0x10c4] ;  /* 0x0010c400adc67984 */ /* 0x000fe20000004800 */
[----:B-----5:R-:W-:-:S02]  /*4230*/  FFMA R185, R37, R191, R182 ;  /* 0x000000bf25b97223 */ /* 0x020fc400000000b6 */
[----:B------:R-:W-:Y:S01]  /*4240*/  FFMA R200, R191, R38, R200 ;  /* 0x00000026bfc87223 */ /* 0x000fe200000000c8 */
[----:B------:R-:W4:Y:S01]  /*4250*/  LDS R184, [R173.X4+0x13b4] ;  /* 0x0013b400adb87984 */ /* 0x000f220000004800 */
[----:B0-----:R-:W-:Y:S02]  /*4260*/  FFMA R182, R40, R186, R185 ;  /* 0x000000ba28b67223 */ /* 0x001fe400000000b9 */
[----:B------:R-:W-:Y:S01]  /*4270*/  FFMA R200, R186, R41, R200 ;  /* 0x00000029bac87223 */ /* 0x000fe200000000c8 */
[----:B------:R-:W0:Y:S01]  /*4280*/  LDS R191, [R173.X4+0x14b0] ;  /* 0x0014b000adbf7984 */ /* 0x000e220000004800 */
[C---:B------:R-:W-:Y:S02]  /*4290*/  FFMA R185, R193.reuse, R43, R182 ;  /* 0x0000002bc1b97223 */ /* 0x040fe400000000b6 */
[----:B------:R-:W-:Y:S01]  /*42a0*/  FFMA R200, R193, R44, R200 ;  /* 0x0000002cc1c87223 */ /* 0x000fe200000000c8 */
[----:B------:R-:W5:Y:S01]  /*42b0*/  LDS R186, [R173.X4+0x15ac] ;  /* 0x0015ac00adba7984 */ /* 0x000f620000004800 */
[----:B-1----:R-:W-:-:S02]  /*42c0*/  FFMA R182, R46, R188, R185 ;  /* 0x000000bc2eb67223 */ /* 0x002fc400000000b9 */
[----:B------:R-:W-:Y:S01]  /*42d0*/  FFMA R200, R188, R47, R200 ;  /* 0x0000002fbcc87223 */ /* 0x000fe200000000c8 */
[----:B------:R-:W1:Y:S01]  /*42e0*/  LDS R193, [R173.X4+0x16a8] ;  /* 0x0016a800adc17984 */ /* 0x000e620000004800 */
[----:B------:R-:W-:Y:S02]  /*42f0*/  FFMA R185, R49, R195, R182 ;  /* 0x000000c331b97223 */ /* 0x000fe400000000b6 */
[----:B------:R-:W-:Y:S01]  /*4300*/  FFMA R200, R195, R50, R200 ;  /* 0x00000032c3c87223 */ /* 0x000fe200000000c8 */
[----:B------:R-:W1:Y:S01]  /*4310*/  LDS R188, [R173.X4+0x17a4] ;  /* 0x0017a400adbc7984 */ /* 0x000e620000004800 */
[----:B------:R-:W-:Y:S02]  /*4320*/  FFMA R182, R52, R190, R185 ;  /* 0x000000be34b67223 */ /* 0x000fe400000000b9 */
[----:B------:R-:W-:Y:S01]  /*4330*/  FFMA R200, R190, R53, R200 ;  /* 0x00000035bec87223 */ /* 0x000fe200000000c8 */
[----:B------:R-:W1:Y:S01]  /*4340*/  LDS R195, [R173.X4+0x18a0] ;  /* 0x0018a000adc37984 */ /* 0x000e620000004800 */
[----:B--2---:R-:W-:-:S02]  /*4350*/  FFMA R185, R197, R55, R182 ;  /* 0x00000037c5b97223 */ /* 0x004fc400000000b6 */
[----:B------:R-:W-:Y:S01]  /*4360*/  FFMA R200, R197, R56, R200 ;  /* 0x00000038c5c87223 */ /* 0x000fe200000000c8 */
[----:B------:R-:W2:Y:S01]  /*4370*/  LDS R190, [R173.X4+0x199c] ;  /* 0x00199c00adbe7984 */ /* 0x000ea20000004800 */
[----:B------:R-:W-:Y:S02]  /*4380*/  FFMA R182, R58, R192, R185 ;  /* 0x000000c03ab67223 */ /* 0x000fe400000000b9 */
[----:B------:R-:W-:Y:S01]  /*4390*/  FFMA R200, R192, R59, R200 ;  /* 0x0000003bc0c87223 */ /* 0x000fe200000000c8 */
[----:B------:R-:W2:Y:S04]  /*43a0*/  LDS R197, [R173.X4+0x1a98] ;  /* 0x001a9800adc57984 */ /* 0x000ea80000004800 */
[----:B------:R-:W2:Y:S01]  /*43b0*/  LDS R192, [R173.X4+0x1b94] ;  /* 0x001b9400adc07984 */ /* 0x000ea20000004800 */
[----:B---3--:R-:W-:-:S02]  /*43c0*/  FFMA R185, R61, R199, R182 ;  /* 0x000000c73db97223 */ /* 0x008fc400000000b6 */
[----:B------:R-:W-:Y:S01]  /*43d0*/  FFMA R200, R199, R62, R200 ;  /* 0x0000003ec7c87223 */ /* 0x000fe200000000c8 */
[----:B------:R-:W-:Y:S04]  /*43e0*/  LDS R202, [R173.X4+0x17a8] ;  /* 0x0017a800adca7984 */ /* 0x000fe80000004800 */
[----:B------:R-:W3:Y:S01]  /*43f0*/  LDS R199, [R173.X4+0x1c90] ;  /* 0x001c9000adc77984 */ /* 0x000ee20000004800 */
[----:B----4-:R-:W-:Y:S02]  /*4400*/  FFMA R182, R64, R184, R185 ;  /* 0x000000b840b67223 */ /* 0x010fe400000000b9 */
[----:B------:R-:W-:Y:S01]  /*4410*/  FFMA R200, R184, R65, R200 ;  /* 0x00000041b8c87223 */ /* 0x000fe200000000c8 */
[----:B------:R-:W-:Y:S01]  /*4420*/  LDS R203, [R173.X4+0x18a4] ;  /* 0x0018a400adcb7984 */ /* 0x000fe20000004800 */
[----:B0-----:R-:W-:-:S02]  /*4430*/  FFMA R185, R191, R67, R182 ;  /* 0x00000043bfb97223 */ /* 0x001fc400000000b6 */
[----:B------:R-:W-:Y:S01]  /*4440*/  FFMA R200, R191, R68, R200 ;  /* 0x00000044bfc87223 */ /* 0x000fe200000000c8 */
[----:B------:R-:W0:Y:S01]  /*4450*/  LDS R182, [R173.X4+0x8] ;  /* 0x00000800adb67984 */ /* 0x000e220000004800 */
[----:B-----5:R-:W-:Y:S02]  /*4460*/  FFMA R184, R70, R186, R185 ;  /* 0x000000ba46b87223 */ /* 0x020fe400000000b9 */
[----:B------:R-:W-:Y:S01]  /*4470*/  FFMA R200, R186, R71, R200 ;  /* 0x00000047bac87223 */ /* 0x000fe200000000c8 */
[----:B------:R-:W4:Y:S01]  /*4480*/  LDS R185, [R173.X4+0x104] ;  /* 0x00010400adb97984 */ /* 0x000f220000004800 */
[----:B-1----:R-:W-:Y:S02]  /*4490*/  FFMA R191, R73, R193, R184 ;  /* 0x000000c149bf7223 */ /* 0x002fe400000000b8 */
[----:B------:R-:W-:Y:S01]  /*44a0*/  FFMA R200, R193, R74, R200 ;  /* 0x0000004ac1c87223 */ /* 0x000fe200000000c8 */
[----:B------:R-:W1:Y:S01]  /*44b0*/  LDS R186, [R173.X4+0x200] ;  /* 0x00020000adba7984 */ /* 0x000e620000004800 */
[----:B------:R-:W-:-:S02]  /*44c0*/  FFMA R184, R76, R188, R191 ;  /* 0x000000bc4cb87223 */ /* 0x000fc400000000bf */
[----:B------:R-:W-:Y:S01]  /*44d0*/  FFMA R200, R188, R77, R200 ;  /* 0x0000004dbcc87223 */ /* 0x000fe200000000c8 */
[----:B------:R-:W-:Y:S01]  /*44e0*/  LDS R204, [R173.X4+0x19a0] ;  /* 0x0019a000adcc7984 */ /* 0x000fe20000004800 */
[C---:B------:R-:W-:Y:S02]  /*44f0*/  FFMA R191, R195.reuse, R79, R184 ;  /* 0x0000004fc3bf7223 */ /* 0x040fe400000000b8 */
[----:B------:R-:W-:Y:S01]  /*4500*/  FFMA R200, R195, R80, R200 ;  /* 0x00000050c3c87223 */ /* 0x000fe200000000c8 */
[----:B------:R-:W5:Y:S01]  /*4510*/  LDS R188, [R173.X4+0x2fc] ;  /* 0x0002fc00adbc7984 */ /* 0x000f620000004800 */
[----:B--2---:R-:W-:Y:S02]  /*4520*/  FFMA R184, R82, R190, R191 ;  /* 0x000000be52b87223 */ /* 0x004fe400000000bf */
[----:B------:R-:W-:Y:S01]  /*4530*/  FFMA R200, R190, R83, R200 ;  /* 0x00000053bec87223 */ /* 0x000fe200000000c8 */
[----:B------:R-:W-:Y:S01]  /*4540*/  LDS R191, [R173.X4+0x4f4] ;  /* 0x0004f400adbf7984 */ /* 0x000fe20000004800 */
[----:B------:R-:W-:-:S02]  /*4550*/  FFMA R193, R85, R197, R184 ;  /* 0x000000c555c17223 */ /* 0x000fc400000000b8 */
[----:B------:R-:W-:Y:S01]  /*4560*/  FFMA R200, R197, R86, R200 ;  /* 0x00000056c5c87223 */ /* 0x000fe200000000c8 */
[----:B------:R-:W2:Y:S01]  /*4570*/  LDS R190, [R173.X4+0x3f8] ;  /* 0x0003f800adbe7984 */ /* 0x000ea20000004800 */
[----:B------:R-:W-:Y:S02]  /*4580*/  FFMA R184, R88, R192, R193 ;  /* 0x000000c058b87223 */ /* 0x000fe400000000c1 */
[----:B------:R-:W-:Y:S01]  /*4590*/  FFMA R200, R192, R89, R200 ;  /* 0x00000059c0c87223 */ /* 0x000fe200000000c8 */
[----:B------:R-:W-:Y:S04]  /*45a0*/  LDS R193, [R173.X4+0x6ec] ;  /* 0x0006ec00adc17984 */ /* 0x000fe80000004800 */
[----:B------:R-:W2:Y:S01]  /*45b0*/  LDS R192, [R173.X4+0x5f0] ;  /* 0x0005f000adc07984 */ /* 0x000ea20000004800 */
[----:B---3--:R-:W-:-:S02]  /*45c0*/  FFMA R195, R199, R91, R184 ;  /* 0x0000005bc7c37223 */ /* 0x008fc400000000b8 */
[----:B------:R-:W-:Y:S01]  /*45d0*/  FFMA R200, R199, R92, R200 ;  /* 0x0000005cc7c87223 */ /* 0x000fe200000000c8 */
[----:B------:R-:W-:Y:S01]  /*45e0*/  LDS R206, [R173.X4+0x1a9c] ;  /* 0x001a9c00adce7984 */ /* 0x000fe20000004800 */
[----:B------:R-:W-:Y:S02]  /*45f0*/  FFMA R184, R94, R194, R195 ;  /* 0x000000c25eb87223 */ /* 0x000fe400000000c3 */
[----:B------:R-:W-:Y:S01]  /*4600*/  FFMA R200, R194, R95, R200 ;  /* 0x0000005fc2c87223 */ /* 0x000fe200000000c8 */
[----:B------:R-:W-:Y:S01]  /*4610*/  LDS R195, [R173.X4+0x8e4] ;  /* 0x0008e400adc37984 */ /* 0x000fe20000004800 */
[----:B------:R-:W-:Y:S02]  /*4620*/  FFMA R196, R97, R201, R184 ;  /* 0x000000c961c47223 */ /* 0x000fe400000000b8 */
[----:B------:R-:W-:Y:S01]  /*4630*/  FFMA R201, R201, R98, R200 ;  /* 0x00000062c9c97223 */ /* 0x000fe200000000c8 */
[----:B------:R-:W3:Y:S01]  /*4640*/  LDS R194, [R173.X4+0x7e8] ;  /* 0x0007e800adc27984 */ /* 0x000ee20000004800 */
[----:B0-----:R-:W-:-:S02]  /*4650*/  FFMA R184, R4, R182, R181 ;  /* 0x000000b604b87223 */ /* 0x001fc400000000b5 */
[C---:B------:R-:W-:Y:S01]  /*4660*/  FFMA R197, R182.reuse, R5, R196 ;  /* 0x00000005b6c57223 */ /* 0x040fe200000000c4 */
[----:B------:R-:W-:Y:S01]  /*4670*/  LDS R200, [R173.X4+0x16ac] ;  /* 0x0016ac00adc87984 */ /* 0x000fe20000004800 */
[----:B------:R-:W-:Y:S02]  /*4680*/  FFMA R182, R182, R6, R201 ;  /* 0x00000006b6b67223 */ /* 0x000fe400000000c9 */
[C---:B----4-:R-:W-:Y:S01]  /*4690*/  FFMA R181, R185.reuse, R7, R184 ;  /* 0x00000007b9b57223 */ /* 0x050fe200000000b8 */
[----:B------:R-:W0:Y:S01]  /*46a0*/  LDS R196, [R173.X4+0x9e0] ;  /* 0x0009e000adc47984 */ /* 0x000e220000004800 */
[C---:B------:R-:W-:Y:S02]  /*46b0*/  FFMA R197, R185.reuse, R8, R197 ;  /* 0x00000008b9c57223 */ /* 0x040fe400000000c5 */
[----:B------:R-:W-:Y:S01]  /*46c0*/  FFMA R185, R185, R9, R182 ;  /* 0x00000009b9b97223 */ /* 0x000fe200000000b6 */
[----:B------:R-:W4:Y:S01]  /*46d0*/  LDS R184, [R173.X4+0xadc] ;  /* 0x000adc00adb87984 */ /* 0x000f220000004800 */
[----:B-1----:R-:W-:-:S02]  /*46e0*/  FFMA R182, R10, R186, R181 ;  /* 0x000000ba0ab67223 */ /* 0x002fc400000000b5 */
[C---:B------:R-:W-:Y:S01]  /*46f0*/  FFMA R197, R186.reuse, R11, R197 ;  /* 0x0000000bbac57223 */ /* 0x040fe200000000c5 */
[----:B------:R-:W-:Y:S01]  /*4700*/  LDS R208, [R173.X4+0x1b98] ;  /* 0x001b9800add07984 */ /* 0x000fe20000004800 */
[----:B------:R-:W-:Y:S02]  /*4710*/  FFMA R186, R186, R12, R185 ;  /* 0x0000000cbaba7223 */ /* 0x000fe400000000b9 */
[----:B-----5:R-:W-:Y:S01]  /*4720*/  FFMA R181, R13, R188, R182 ;  /* 0x000000bc0db57223 */ /* 0x020fe200000000b6 */
[----:B------:R-:W1:Y:S01]  /*4730*/  LDS R185, [R173.X4+0xbd8] ;  /* 0x000bd800adb97984 */ /* 0x000e620000004800 */
[C---:B------:R-:W-:Y:S02]  /*4740*/  FFMA R197, R188.reuse, R14, R197 ;  /* 0x0000000ebcc57223 */ /* 0x040fe400000000c5 */
[----:B------:R-:W-:Y:S01]  /*4750*/  FFMA R199, R188, R15, R186 ;  /* 0x0000000fbcc77223 */ /* 0x000fe200000000ba */
[----:B------:R-:W-:Y:S01]  /*4760*/  LDS R224, [R173.X4+0x1c94] ;  /* 0x001c9400ade07984 */ /* 0x000fe20000004800 */
[----:B--2---:R-:W-:-:S02]  /*4770*/  FFMA R182, R16, R190, R181 ;  /* 0x000000be10b67223 */ /* 0x004fc400000000b5 */
[C---:B------:R-:W-:Y:S01]  /*4780*/  FFMA R197, R190.reuse, R17, R197 ;  /* 0x00000011bec57223 */ /* 0x040fe200000000c5 */
[----:B------:R-:W2:Y:S01]  /*4790*/  LDS R186, [R173.X4+0xcd4] ;  /* 0x000cd400adba7984 */ /* 0x000ea20000004800 */
[----:B------:R-:W-:Y:S02]  /*47a0*/  FFMA R190, R190, R18, R199 ;  /* 0x00000012bebe7223 */ /* 0x000fe400000000c7 */
[C---:B------:R-:W-:Y:S01]  /*47b0*/  FFMA R181, R191.reuse, R19, R182 ;  /* 0x00000013bfb57223 */ /* 0x040fe200000000b6 */
[----:B------:R-:W5:Y:S01]  /*47c0*/  LDS R188, [R173.X4+0xdd0] ;  /* 0x000dd000adbc7984 */ /* 0x000f620000004800 */
[C---:B------:R-:W-:Y:S02]  /*47d0*/  FFMA R197, R191.reuse, R20, R197 ;  /* 0x00000014bfc57223 */ /* 0x040fe400000000c5 */
[----:B------:R-:W-:Y:S01]  /*47e0*/  FFMA R199, R191, R21, R190 ;  /* 0x00000015bfc77223 */ /* 0x000fe200000000be */
[----:B------:R-:W-:Y:S01]  /*47f0*/  LDS R225, [R173.X4+0x1e8c] ;  /* 0x001e8c00ade17984 */ /* 0x000fe20000004800 */
[----:B------:R-:W-:-:S02]  /*4800*/  FFMA R182, R22, R192, R181 ;  /* 0x000000c016b67223 */ /* 0x000fc400000000b5 */
[C---:B------:R-:W-:Y:S01]  /*4810*/  FFMA R190, R192.reuse, R23, R197 ;  /* 0x00000017c0be7223 */ /* 0x040fe200000000c5 */
[----:B------:R-:W5:Y:S01]  /*4820*/  LDS R191, [R173.X4+0xecc] ;  /* 0x000ecc00adbf7984 */ /* 0x000f620000004800 */
[----:B------:R-:W-:Y:S02]  /*4830*/  FFMA R192, R192, R24, R199 ;  /* 0x00000018c0c07223 */ /* 0x000fe400000000c7 */
[----:B------:R-:W-:Y:S01]  /*4840*/  FFMA R181, R25, R193, R182 ;  /* 0x000000c119b57223 */ /* 0x000fe200000000b6 */
[----:B------:R-:W5:Y:S01]  /*4850*/  LDS R197, [R173.X4+0xfc8] ;  /* 0x000fc800adc57984 */ /* 0x000f620000004800 */
[C---:B------:R-:W-:Y:S02]  /*4860*/  FFMA R190, R193.reuse, R26, R190 ;  /* 0x0000001ac1be7223 */ /* 0x040fe400000000be */
[----:B------:R-:W-:Y:S01]  /*4870*/  FFMA R193, R193, R27, R192 ;  /* 0x0000001bc1c17223 */ /* 0x000fe200000000c0 */
[----:B------:R-:W-:Y:S01]  /*4880*/  LDS R199, [R173.X4+0x14b4] ;  /* 0x0014b400adc77984 */ /* 0x000fe20000004800 */
[----:B---3--:R-:W-:-:S02]  /*4890*/  FFMA R182, R28, R194, R181 ;  /* 0x000000c21cb67223 */ /* 0x008fc400000000b5 */
[C---:B------:R-:W-:Y:S01]  /*48a0*/  FFMA R190, R194.reuse, R29, R190 ;  /* 0x0000001dc2be7223 */ /* 0x040fe200000000be */
[----:B------:R-:W-:Y:S01]  /*48b0*/  LDS R192, [R173.X4+0xc] ;  /* 0x00000c00adc07984 */ /* 0x000fe20000004800 */
[----:B------:R-:W-:Y:S02]  /*48c0*/  FFMA R194, R194, R30, R193 ;  /* 0x0000001ec2c27223 */ /* 0x000fe400000000c1 */
[C---:B------:R-:W-:Y:S01]  /*48d0*/  FFMA R181, R195.reuse, R31, R182 ;  /* 0x0000001fc3b57223 */ /* 0x040fe200000000b6 */
[----:B------:R-:W-:Y:S01]  /*48e0*/  LDS R230, [R173.X4+0x14b8] ;  /* 0x0014b800ade67984 */ /* 0x000fe20000004800 */
[C---:B------:R-:W-:Y:S02]  /*48f0*/  FFMA R190, R195.reuse, R32, R190 ;  /* 0x00000020c3be7223 */ /* 0x040fe400000000be */
[----:B------:R-:W-:Y:S01]  /*4900*/  FFMA R195, R195, R33, R194 ;  /* 0x00000021c3c37223 */ /* 0x000fe200000000c2 */
[----:B------:R-:W-:Y:S01]  /*4910*/  LDS R221, [R173.X4+0x15b4] ;  /* 0x0015b400addd7984 */ /* 0x000fe20000004800 */
[----:B0-----:R-:W-:-:S02]  /*4920*/  FFMA R182, R34, R196, R181 ;  /* 0x000000c422b67223 */ /* 0x001fc400000000b5 */
[C---:B------:R-:W-:Y:S01]  /*4930*/  FFMA R193, R196.reuse, R35, R190 ;  /* 0x00000023c4c17223 */ /* 0x040fe200000000be */
[----:B------:R-:W0:Y:S01]  /*4940*/  LDS R194, [R173.X4+0x11c0] ;  /* 0x0011c000adc27984 */ /* 0x000e220000004800 */
[----:B------:R-:W-:Y:S02]  /*4950*/  FFMA R196, R196, R36, R195 ;  /* 0x00000024c4c47223 */ /* 0x000fe400000000c3 */
[C---:B----4-:R-:W-:Y:S01]  /*4960*/  FFMA R190, R184.reuse, R38, R193 ;  /* 0x00000026b8be7223 */ /* 0x050fe200000000c1 */
[----:B------:R-:W3:Y:S01]  /*4970*/  LDS R195, [R173.X4+0x12bc] ;  /* 0x0012bc00adc37984 */ /* 0x000ee20000004800 */
[----:B------:R-:W-:Y:S02]  /*4980*/  FFMA R181, R37, R184, R182 ;  /* 0x000000b825b57223 */ /* 0x000fe400000000b6 */
[----:B------:R-:W-:Y:S01]  /*4990*/  FFMA R196, R184, R39, R196 ;  /* 0x00000027b8c47223 */ /* 0x000fe200000000c4 */
[----:B------:R-:W-:Y:S01]  /*49a0*/  LDS R228, [R173.X4+0x16b0] ;  /* 0x0016b000ade47984 */ /* 0x000fe20000004800 */
[----:B-1----:R-:W-:-:S02]  /*49b0*/  FFMA R193, R185, R41, R190 ;  /* 0x00000029b9c17223 */ /* 0x002fc400000000be */
[----:B------:R-:W-:Y:S01]  /*49c0*/  FFMA R182, R40, R185, R181 ;  /* 0x000000b928b67223 */ /* 0x000fe200000000b5 */
[----:B------:R-:W1:Y:S01]  /*49d0*/  LDS R184, [R173.X4+0x13b8] ;  /* 0x0013b800adb87984 */ /* 0x000e620000004800 */
[----:B------:R-:W-:Y:S02]  /*49e0*/  FFMA R196, R185, R42, R196 ;  /* 0x0000002ab9c47223 */ /* 0x000fe400000000c4 */
[C---:B--2---:R-:W-:Y:S01]  /*49f0*/  FFMA R193, R186.reuse, R44, R193 ;  /* 0x0000002cbac17223 */ /* 0x044fe200000000c1 */
[----:B------:R-:W-:Y:S01]  /*4a00*/  LDS R190, [R173.X4+0x108] ;  /* 0x00010800adbe7984 */ /* 0x000fe20000004800 */
[C---:B------:R-:W-:Y:S02]  /*4a10*/  FFMA R181, R186.reuse, R43, R182 ;  /* 0x0000002bbab57223 */ /* 0x040fe400000000b6 */
[----:B------:R-:W-:Y:S01]  /*4a20*/  FFMA R185, R186, R45, R196 ;  /* 0x0000002dbab97223 */ /* 0x000fe200000000c4 */
[----:B------:R-:W-:Y:S01]  /*4a30*/  LDS R219, [R173.X4+0x17ac] ;  /* 0x0017ac00addb7984 */ /* 0x000fe20000004800 */
[----:B-----5:R-:W-:-:S02]  /*4a40*/  FFMA R193, R188, R47, R193 ;  /* 0x0000002fbcc17223 */ /* 0x020fc400000000c1 */
[----:B------:R-:W-:Y:S01]  /*4a50*/  FFMA R182, R46, R188, R181 ;  /* 0x000000bc2eb67223 */ /* 0x000fe200000000b5 */
[----:B------:R-:W2:Y:S01]  /*4a60*/  LDS R186, [R173.X4+0x15b0] ;  /* 0x0015b000adba7984 */ /* 0x000ea20000004800 */
[----:B------:R-:W-:Y:S02]  /*4a70*/  FFMA R196, R188, R48, R185 ;  /* 0x00000030bcc47223 */ /* 0x000fe400000000b9 */
[----:B------:R-:W-:Y:S01]  /*4a80*/  FFMA R188, R191, R50, R193 ;  /* 0x00000032bfbc7223 */ /* 0x000fe200000000c1 */
[----:B------:R-:W-:Y:S01]  /*4a90*/  LDS R226, [R173.X4+0x18a8] ;  /* 0x0018a800ade27984 */ /* 0x000fe20000004800 */
[----:B------:R-:W-:Y:S02]  /*4aa0*/  FFMA R181, R49, R191, R182 ;  /* 0x000000bf31b57223 */ /* 0x000fe400000000b6 */
[----:B------:R-:W-:Y:S01]  /*4ab0*/  FFMA R196, R191, R51, R196 ;  /* 0x00000033bfc47223 */ /* 0x000fe200000000c4 */
[----:B------:R-:W4:Y:S01]  /*4ac0*/  LDS R193, [R173.X4+0x204] ;  /* 0x00020400adc17984 */ /* 0x000f220000004800 */
[----:B------:R-:W-:-:S02]  /*4ad0*/  FFMA R185, R197, R53, R188 ;  /* 0x00000035c5b97223 */ /* 0x000fc400000000bc */
[----:B------:R-:W-:Y:S01]  /*4ae0*/  FFMA R182, R52, R197, R181 ;  /* 0x000000c534b67223 */ /* 0x000fe200000000b5 */
[----:B------:R-:W5:Y:S01]  /*4af0*/  LDS R188, [R173.X4+0x300] ;  /* 0x00030000adbc7984 */ /* 0x000f620000004800 */
[----:B------:R-:W-:Y:S02]  /*4b00*/  FFMA R196, R197, R54, R196 ;  /* 0x00000036c5c47223 */ /* 0x000fe400000000c4 */
[C---:B------:R-:W-:Y:S01]  /*4b10*/  FFMA R181, R198.reuse, R55, R182 ;  /* 0x00000037c6b57223 */ /* 0x040fe200000000b6 */
[----:B------:R-:W-:Y:S01]  /*4b20*/  LDS R217, [R173.X4+0x19a4] ;  /* 0x0019a400add97984 */ /* 0x000fe20000004800 */
[C---:B------:R-:W-:Y:S02]  /*4b30*/  FFMA R191, R198.reuse, R56, R185 ;  /* 0x00000038c6bf7223 */ /* 0x040fe400000000b9 */
[----:B------:R-:W-:Y:S01]  /*4b40*/  FFMA R197, R198, R57, R196 ;  /* 0x00000039c6c57223 */ /* 0x000fe200000000c4 */
[----:B------:R-:W5:Y:S01]  /*4b50*/  LDS R185, [R173.X4+0x3fc] ;  /* 0x0003fc00adb97984 */ /* 0x000f620000004800 */
[----:B0-----:R-:W-:-:S02]  /*4b60*/  FFMA R182, R58, R194, R181 ;  /* 0x000000c23ab67223 */ /* 0x001fc400000000b5 */
[C---:B------:R-:W-:Y:S01]  /*4b70*/  FFMA R181, R194.reuse, R59, R191 ;  /* 0x0000003bc2b57223 */ /* 0x040fe200000000bf */
[----:B------:R-:W-:Y:S01]  /*4b80*/  LDS R216, [R173.X4+0x1aa0] ;  /* 0x001aa000add87984 */ /* 0x000fe20000004800 */
[----:B------:R-:W-:Y:S02]  /*4b90*/  FFMA R198, R194, R60, R197 ;  /* 0x0000003cc2c67223 */ /* 0x000fe400000000c5 */
[----:B---3--:R-:W-:Y:S01]  /*4ba0*/  FFMA R196, R195, R62, R181 ;  /* 0x0000003ec3c47223 */ /* 0x008fe200000000b5 */
[----:B------:R-:W0:Y:S01]  /*4bb0*/  LDS R194, [R173.X4+0x4f8] ;  /* 0x0004f800adc27984 */ /* 0x000e220000004800 */
[----:B------:R-:W-:Y:S02]  /*4bc0*/  FFMA R191, R61, R195, R182 ;  /* 0x000000c33dbf7223 */ /* 0x000fe400000000b6 */
[----:B------:R-:W-:Y:S01]  /*4bd0*/  FFMA R197, R195, R63, R198 ;  /* 0x0000003fc3c57223 */ /* 0x000fe200000000c6 */
[----:B------:R-:W3:Y:S01]  /*4be0*/  LDS R181, [R173.X4+0x5f4] ;  /* 0x0005f400adb57984 */ /* 0x000ee20000004800 */
[----:B-1----:R-:W-:-:S02]  /*4bf0*/  FFMA R195, R184, R65, R196 ;  /* 0x00000041b8c37223 */ /* 0x002fc400000000c4 */
[----:B------:R-:W-:Y:S01]  /*4c00*/  FFMA R182, R64, R184, R191 ;  /* 0x000000b840b67223 */ /* 0x000fe200000000bf */
[----:B------:R-:W1:Y:S01]  /*4c10*/  LDS R196, [R173.X4+0x6f0] ;  /* 0x0006f000adc47984 */ /* 0x000e620000004800 */
[----:B------:R-:W-:Y:S02]  /*4c20*/  FFMA R184, R184, R66, R197 ;  /* 0x00000042b8b87223 */ /* 0x000fe400000000c5 */
[C---:B------:R-:W-:Y:S01]  /*4c30*/  FFMA R191, R199.reuse, R67, R182 ;  /* 0x00000043c7bf7223 */ /* 0x040fe200000000b6 */
[----:B------:R-:W1:Y:S01]  /*4c40*/  LDS R197, [R173.X4+0x7ec] ;  /* 0x0007ec00adc57984 */ /* 0x000e620000004800 */
[C---:B------:R-:W-:Y:S02]  /*4c50*/  FFMA R195, R199.reuse, R68, R195 ;  /* 0x00000044c7c37223 */ /* 0x040fe400000000c3 */
[----:B------:R-:W-:Y:S01]  /*4c60*/  FFMA R199, R199, R69, R184 ;  /* 0x00000045c7c77223 */ /* 0x000fe200000000b8 */
[----:B------:R-:W1:Y:S01]  /*4c70*/  LDS R182, [R173.X4+0x8e8] ;  /* 0x0008e800adb67984 */ /* 0x000e620000004800 */
[----:B------:R-:W-:-:S02]  /*4c80*/  FFMA R189, R4, R192, R189 ;  /* 0x000000c004bd7223 */ /* 0x000fc400000000bd */
[----:B--2---:R-:W-:Y:S01]  /*4c90*/  FFMA R201, R186, R72, R199 ;  /* 0x00000048bac97223 */ /* 0x004fe200000000c7 */
[----:B------:R-:W-:Y:S01]  /*4ca0*/  LDS R215, [R173.X4+0x1b9c] ;  /* 0x001b9c00add77984 */ /* 0x000fe20000004800 */
[----:B------:R-:W-:Y:S02]  /*4cb0*/  FFMA R184, R190, R7, R189 ;  /* 0x00000007beb87223 */ /* 0x000fe400000000bd */
[----:B------:R-:W-:Y:S01]  /*4cc0*/  FFMA R198, R70, R186, R191 ;  /* 0x000000ba46c67223 */ /* 0x000fe200000000bf */
[----:B------:R-:W2:Y:S01]  /*4cd0*/  LDS R199, [R173.X4+0x9e4] ;  /* 0x0009e400adc77984 */ /* 0x000ea20000004800 */
[----:B------:R-:W-:Y:S02]  /*4ce0*/  FFMA R195, R186, R71, R195 ;  /* 0x00000047bac37223 */ /* 0x000fe400000000c3 */
[----:B----4-:R-:W-:Y:S01]  /*4cf0*/  FFMA R186, R10, R193, R184 ;  /* 0x000000c10aba7223 */ /* 0x010fe200000000b8 */
[----:B------:R-:W4:Y:S01]  /*4d00*/  LDS R189, [R173.X4+0x1d90] ;  /* 0x001d9000adbd7984 */ /* 0x000f220000004800 */
[----:B------:R-:W-:-:S02]  /*4d10*/  FFMA R205, R200, R75, R201 ;  /* 0x0000004bc8cd7223 */ /* 0x000fc400000000c9 */
[----:B------:R-:W-:Y:S01]  /*4d20*/  FFMA R191, R73, R200, R198 ;  /* 0x000000c849bf7223 */ /* 0x000fe200000000c6 */
[----:B------:R-:W2:Y:S01]  /*4d30*/  LDS R184, [R173.X4+0xae0] ;  /* 0x000ae000adb87984 */ /* 0x000ea20000004800 */
[----:B------:R-:W-:Y:S02]  /*4d40*/  FFMA R195, R200, R74, R195 ;  /* 0x0000004ac8c37223 */ /* 0x000fe400000000c3 */
[----:B-----5:R-:W-:Y:S01]  /*4d50*/  FFMA R186, R13, R188, R186 ;  /* 0x000000bc0dba7223 */ /* 0x020fe200000000ba */
[----:B------:R-:W5:Y:S01]  /*4d60*/  LDS R201, [R173.X4+0xbdc] ;  /* 0x000bdc00adc97984 */ /* 0x000f620000004800 */
[----:B------:R-:W-:Y:S02]  /*4d70*/  FFMA R198, R76, R202, R191 ;  /* 0x000000ca4cc67223 */ /* 0x000fe400000000bf */
[----:B------:R-:W-:Y:S01]  /*4d80*/  FFMA R207, R202, R77, R195 ;  /* 0x0000004dcacf7223 */ /* 0x000fe200000000c3 */
[----:B------:R-:W2:Y:S01]  /*4d90*/  LDS R200, [R173.X4+0xcd8] ;  /* 0x000cd800adc87984 */ /* 0x000ea20000004800 */
[----:B------:R-:W-:-:S02]  /*4da0*/  FFMA R186, R16, R185, R186 ;  /* 0x000000b910ba7223 */ /* 0x000fc400000000ba */
[----:B------:R-:W-:Y:S01]  /*4db0*/  FFMA R202, R202, R78, R205 ;  /* 0x0000004ecaca7223 */ /* 0x000fe200000000cd */
[----:B------:R-:W4:Y:S01]  /*4dc0*/  LDS R191, [R173.X4+0xdd4] ;  /* 0x000dd400adbf7984 */ /* 0x000f220000004800 */
[C---:B------:R-:W-:Y:S02]  /*4dd0*/  FFMA R205, R203.reuse, R79, R198 ;  /* 0x0000004fcbcd7223 */ /* 0x040fe400000000c6 */
[C---:B------:R-:W-:Y:S01]  /*4de0*/  FFMA R207, R203.reuse, R80, R207 ;  /* 0x00000050cbcf7223 */ /* 0x040fe200000000cf */
[----:B------:R-:W-:Y:S01]  /*4df0*/  LDS R212, [R173.X4+0x1c98] ;  /* 0x001c9800add47984 */ /* 0x000fe20000004800 */
[----:B------:R-:W-:Y:S02]  /*4e00*/  FFMA R203, R203, R81, R202 ;  /* 0x00000051cbcb7223 */ /* 0x000fe400000000ca */
[----:B0-----:R-:W-:Y:S01]  /*4e10*/  FFMA R195, R194, R19, R186 ;  /* 0x00000013c2c37223 */ /* 0x001fe200000000ba */
[----:B------:R-:W-:Y:S01]  /*4e20*/  LDS R202, [R173.X4+0x12c0] ;  /* 0x0012c000adca7984 */ /* 0x000fe20000004800 */
[----:B------:R-:W-:-:S02]  /*4e30*/  FFMA R198, R82, R204, R205 ;  /* 0x000000cc52c67223 */ /* 0x000fc400000000cd */
[C---:B------:R-:W-:Y:S01]  /*4e40*/  FFMA R205, R204.reuse, R83, R207 ;  /* 0x00000053cccd7223 */ /* 0x040fe200000000cf */
[----:B------:R-:W0:Y:S01]  /*4e50*/  LDS R186, [R173.X4+0xed0] ;  /* 0x000ed000adba7984 */ /* 0x000e220000004800 */
[----:B------:R-:W-:Y:S02]  /*4e60*/  FFMA R204, R204, R84, R203 ;  /* 0x00000054cccc7223 */ /* 0x000fe400000000cb */
[----:B---3--:R-:W-:Y:S01]  /*4e70*/  FFMA R195, R22, R181, R195 ;  /* 0x000000b516c37223 */ /* 0x008fe200000000c3 */
[----:B------:R-:W3:Y:S01]  /*4e80*/  LDS R203, [R173.X4+0xfcc] ;  /* 0x000fcc00adcb7984 */ /* 0x000ee20000004800 */
[----:B------:R-:W-:Y:S02]  /*4e90*/  FFMA R209, R206, R87, R204 ;  /* 0x00000057ced17223 */ /* 0x000fe400000000cc */
[----:B-1----:R-:W-:Y:S01]  /*4ea0*/  FFMA R195, R25, R196, R195 ;  /* 0x000000c419c37223 */ /* 0x002fe200000000c3 */
[----:B------:R-:W1:Y:S01]  /*4eb0*/  LDS R204, [R173.X4+0x10c8] ;  /* 0x0010c800adcc7984 */ /* 0x000e620000004800 */
[----:B------:R-:W-:-:S02]  /*4ec0*/  FFMA R207, R85, R206, R198 ;  /* 0x000000ce55cf7223 */ /* 0x000fc400000000c6 */
[----:B------:R-:W-:Y:S01]  /*4ed0*/  FFMA R198, R206, R86, R205 ;  /* 0x00000056cec67223 */ /* 0x000fe200000000cd */
[----:B------:R-:W-:Y:S01]  /*4ee0*/  LDS R229, [R173.X4+0x11c8] ;  /* 0x0011c800ade57984 */ /* 0x000fe20000004800 */
[----:B------:R-:W-:Y:S02]  /*4ef0*/  FFMA R195, R28, R197, R195 ;  /* 0x000000c51cc37223 */ /* 0x000fe400000000c3 */
[----:B------:R-:W-:Y:S01]  /*4f00*/  FFMA R206, R88, R208, R207 ;  /* 0x000000d058ce7223 */ /* 0x000fe200000000cf */
[----:B------:R-:W0:Y:S01]  /*4f10*/  LDS R205, [R173.X4+0x11c4] ;  /* 0x0011c400adcd7984 */ /* 0x000e220000004800 */
[----:B------:R-:W-:Y:S02]  /*4f20*/  FFMA R207, R208, R89, R198 ;  /* 0x00000059d0cf7223 */ /* 0x000fe400000000c6 */
[----:B------:R-:W-:Y:S01]  /*4f30*/  FFMA R198, R182, R31, R195 ;  /* 0x0000001fb6c67223 */ /* 0x000fe200000000c3 */
[----:B------:R-:W-:Y:S01]  /*4f40*/  LDS R222, [R173.X4+0x12c4] ;  /* 0x0012c400adde7984 */ /* 0x000fe20000004800 */
[----:B------:R-:W-:-:S02]  /*4f50*/  FFMA R209, R208, R90, R209 ;  /* 0x0000005ad0d17223 */ /* 0x000fc400000000d1 */
[C---:B------:R-:W-:Y:S01]  /*4f60*/  FFMA R206, R224.reuse, R91, R206 ;  /* 0x0000005be0ce7223 */ /* 0x040fe200000000ce */
[----:B------:R-:W1:Y:S01]  /*4f70*/  LDS R195, [R173.X4+0x13bc] ;  /* 0x0013bc00adc37984 */ /* 0x000e620000004800 */
[----:B------:R-:W-:Y:S02]  /*4f80*/  FFMA R208, R224, R92, R207 ;  /* 0x0000005ce0d07223 */ /* 0x000fe400000000cf */
[----:B--2---:R-:W-:Y:S01]  /*4f90*/  FFMA R198, R34, R199, R198 ;  /* 0x000000c722c67223 */ /* 0x004fe200000000c6 */
[----:B------:R-:W-:Y:S01]  /*4fa0*/  LDS R213, [R173.X4+0x13c0] ;  /* 0x0013c000add57984 */ /* 0x000fe20000004800 */
[----:B----4-:R-:W-:Y:S02]  /*4fb0*/  FFMA R206, R94, R189, R206 ;  /* 0x000000bd5ece7223 */ /* 0x010fe400000000ce */
[----:B------:R-:W-:Y:S01]  /*4fc0*/  FFMA R208, R189, R95, R208 ;  /* 0x0000005fbdd07223 */ /* 0x000fe200000000d0 */
[----:B------:R-:W-:Y:S01]  /*4fd0*/  LDS R220, [R173.X4+0x14bc] ;  /* 0x0014bc00addc7984 */ /* 0x000fe20000004800 */
[----:B------:R-:W-:-:S02]  /*4fe0*/  FFMA R198, R37, R184, R198 ;  /* 0x000000b825c67223 */ /* 0x000fc400000000c6 */
[----:B------:R-:W-:Y:S01]  /*4ff0*/  FFMA R224, R224, R93, R209 ;  /* 0x0000005de0e07223 */ /* 0x000fe200000000d1 */
[----:B------:R-:W-:Y:S01]  /*5000*/  LDS R211, [R173.X4+0x15b8] ;  /* 0x0015b800add37984 */ /* 0x000fe20000004800 */
[----:B------:R-:W-:Y:S02]  /*5010*/  FFMA R206, R97, R225, R206 ;  /* 0x000000e161ce7223 */ /* 0x000fe400000000ce */
[----:B------:R-:W-:Y:S01]  /*5020*/  FFMA R209, R225, R98, R208 ;  /* 0x00000062e1d17223 */ /* 0x000fe200000000d0 */
[----:B------:R-:W-:Y:S01]  /*5030*/  LDS R218, [R173.X4+0x16b4] ;  /* 0x0016b400adda7984 */ /* 0x000fe20000004800 */
[----:B-----5:R-:W-:Y:S02]  /*5040*/  FFMA R198, R40, R201, R198 ;  /* 0x000000c928c67223 */ /* 0x020fe400000000c6 */
[C---:B------:R-:W-:Y:S01]  /*5050*/  FFMA R207, R192.reuse, R5, R206 ;  /* 0x00000005c0cf7223 */ /* 0x040fe200000000ce */
[----:B------:R-:W-:Y:S01]  /*5060*/  LDS R208, [R173.X4+0x1e90] ;  /* 0x001e9000add07984 */ /* 0x000fe20000004800 */
[----:B------:R-:W-:-:S02]  /*5070*/  FFMA R209, R192, R6, R209 ;  /* 0x00000006c0d17223 */ /* 0x000fc400000000d1 */
[----:B------:R-:W-:Y:S01]  /*5080*/  FFMA R198, R200, R43, R198 ;  /* 0x0000002bc8c67223 */ /* 0x000fe200000000c6 */
[----:B------:R-:W-:Y:S01]  /*5090*/  LDS R227, [R173.X4+0x17b0] ;  /* 0x0017b000ade37984 */ /* 0x000fe20000004800 */
[C---:B------:R-:W-:Y:S02]  /*50a0*/  FFMA R192, R190.reuse, R8, R207 ;  /* 0x00000008bec07223 */ /* 0x040fe400000000cf */
[----:B------:R-:W-:Y:S01]  /*50b0*/  FFMA R209, R190, R9, R209 ;  /* 0x00000009bed17223 */ /* 0x000fe200000000d1 */
[----:B------:R-:W-:Y:S01]  /*50c0*/  LDS R214, [R173.X4+0x18ac] ;  /* 0x0018ac00add67984 */ /* 0x000fe20000004800 */
[----:B------:R-:W-:Y:S02]  /*50d0*/  FFMA R198, R46, R191, R198 ;  /* 0x000000bf2ec67223 */ /* 0x000fe400000000c6 */
[C---:B------:R-:W-:Y:S01]  /*50e0*/  FFMA R207, R193.reuse, R11, R192 ;  /* 0x0000000bc1cf7223 */ /* 0x040fe200000000c0 */
[----:B------:R-:W-:Y:S01]  /*50f0*/  LDS R223, [R173.X4+0x19a8] ;  /* 0x0019a800addf7984 */ /* 0x000fe20000004800 */
[----:B------:R-:W-:-:S02]  /*5100*/  FFMA R209, R193, R12, R209 ;  /* 0x0000000cc1d17223 */ /* 0x000fc400000000d1 */
[----:B0-----:R-:W-:Y:S01]  /*5110*/  FFMA R198, R49, R186, R198 ;  /* 0x000000ba31c67223 */ /* 0x001fe200000000c6 */
[----:B------:R-:W-:Y:S01]  /*5120*/  LDS R210, [R173.X4+0x1aa4] ;  /* 0x001aa400add27984 */ /* 0x000fe20000004800 */
[C---:B------:R-:W-:Y:S02]  /*5130*/  FFMA R190, R188.reuse, R14, R207 ;  /* 0x0000000ebcbe7223 */ /* 0x040fe400000000cf */
[----:B------:R-:W-:Y:S01]  /*5140*/  FFMA R209, R188, R15, R209 ;  /* 0x0000000fbcd17223 */ /* 0x000fe200000000d1 */
[----:B------:R-:W-:Y:S01]  /*5150*/  LDS R207, [R173.X4+0x1ba0] ;  /* 0x001ba000adcf7984 */ /* 0x000fe20000004800 */
[----:B---3--:R-:W-:Y:S02]  /*5160*/  FFMA R198, R52, R203, R198 ;  /* 0x000000cb34c67223 */ /* 0x008fe400000000c6 */
[C---:B------:R-:W-:Y:S01]  /*5170*/  FFMA R193, R185.reuse, R17, R190 ;  /* 0x00000011b9c17223 */ /* 0x040fe200000000be */
[----:B------:R-:W-:Y:S01]  /*5180*/  LDS R206, [R173.X4+0x1c9c] ;  /* 0x001c9c00adce7984 */ /* 0x000fe20000004800 */
[----:B------:R-:W-:-:S02]  /*5190*/  FFMA R209, R185, R18, R209 ;  /* 0x00000012b9d17223 */ /* 0x000fc400000000d1 */
[----:B-1----:R-:W-:Y:S01]  /*51a0*/  FFMA R198, R204, R55, R198 ;  /* 0x00000037ccc67223 */ /* 0x002fe200000000c6 */
        /* <DEDUP_REMOVED lines=8> */
[----:B------:R-:W-:Y:S02]  /*5230*/  FFMA R198, R61, R202, R198 ;  /* 0x000000ca3dc67223 */ /* 0x000fe400000000c6 */
[C---:B------:R-:W-:Y:S02]  /*5240*/  FFMA R188, R196.reuse, R26, R185 ;  /* 0x0000001ac4bc7223 */ /* 0x040fe400000000b9 */
[----:B------:R-:W-:Y:S01]  /*5250*/  FFMA R209, R196, R27, R209 ;  /* 0x0000001bc4d17223 */ /* 0x000fe200000000d1 */
[----:B------:R-:W0:Y:S01]  /*5260*/  LDS R185, [R173.X4+0x1d94] ;  /* 0x001d9400adb97984 */ /* 0x000e220000004800 */
[----:B------:R-:W-:Y:S02]  /*5270*/  FFMA R198, R64, R195, R198 ;  /* 0x000000c340c67223 */ /* 0x000fe400000000c6 */
[C---:B------:R-:W-:Y:S02]  /*5280*/  FFMA R181, R197.reuse, R29, R188 ;  /* 0x0000001dc5b57223 */ /* 0x040fe400000000bc */
[----:B------:R-:W-:-:S02]  /*5290*/  FFMA R209, R197, R30, R209 ;  /* 0x0000001ec5d17223 */ /* 0x000fc400000000d1 */
[----:B------:R-:W-:Y:S02]  /*52a0*/  FFMA R198, R230, R67, R198 ;  /* 0x00000043e6c67223 */ /* 0x000fe400000000c6 */
[C---:B------:R-:W-:Y:S02]  /*52b0*/  FFMA R188, R182.reuse, R32, R181 ;  /* 0x00000020b6bc7223 */ /* 0x040fe400000000b5 */
[----:B------:R-:W-:Y:S01]  /*52c0*/  FFMA R209, R182, R33, R209 ;  /* 0x00000021b6d17223 */ /* 0x000fe200000000d1 */
[----:B------:R-:W1:Y:S01]  /*52d0*/  LDS R181, [R173.X4+0x10] ;  /* 0x00001000adb57984 */ /* 0x000e620000004800 */
[----:B------:R-:W-:Y:S02]  /*52e0*/  FFMA R182, R70, R221, R198 ;  /* 0x000000dd46b67223 */ /* 0x000fe400000000c6 */
[----:B------:R-:W-:Y:S01]  /*52f0*/  FFMA R193, R199, R35, R188 ;  /* 0x00000023c7c17223 */ /* 0x000fe200000000bc */
[----:B------:R-:W2:Y:S01]  /*5300*/  LDS R198, [R173.X4+0x10c] ;  /* 0x00010c00adc67984 */ /* 0x000ea20000004800 */
[----:B------:R-:W-:-:S02]  /*5310*/  FFMA R182, R73, R228, R182 ;  /* 0x000000e449b67223 */ /* 0x000fc400000000b6 */
[----:B------:R-:W-:Y:S02]  /*5320*/  FFMA R188, R184, R38, R193 ;  /* 0x00000026b8bc7223 */ /* 0x000fe400000000c1 */
[----:B------:R-:W-:Y:S02]  /*5330*/  FFMA R209, R199, R36, R209 ;  /* 0x00000024c7d17223 */ /* 0x000fe400000000d1 */
[----:B------:R-:W3:Y:S01]  /*5340*/  LDS R199, [R173.X4+0x208] ;  /* 0x00020800adc77984 */ /* 0x000ee20000004800 */
[----:B------:R-:W-:Y:S02]  /*5350*/  FFMA R182, R76, R219, R182 ;  /* 0x000000db4cb67223 */ /* 0x000fe400000000b6 */
[----:B------:R-:W-:Y:S02]  /*5360*/  FFMA R193, R201, R41, R188 ;  /* 0x00000029c9c17223 */ /* 0x000fe400000000bc */
[----:B------:R-:W-:Y:S02]  /*5370*/  FFMA R209, R184, R39, R209 ;  /* 0x00000027b8d17223 */ /* 0x000fe400000000d1 */
[----:B------:R-:W4:Y:S01]  /*5380*/  LDS R184, [R173.X4+0x304] ;  /* 0x00030400adb87984 */ /* 0x000f220000004800 */
[----:B------:R-:W-:-:S02]  /*5390*/  FFMA R182, R226, R79, R182 ;  /* 0x0000004fe2b67223 */ /* 0x000fc400000000b6 */
[----:B------:R-:W-:Y:S02]  /*53a0*/  FFMA R188, R200, R44, R193 ;  /* 0x0000002cc8bc7223 */ /* 0x000fe400000000c1 */
[----:B------:R-:W-:Y:S01]  /*53b0*/  FFMA R209, R201, R42, R209 ;  /* 0x0000002ac9d17223 */ /* 0x000fe200000000d1 */
[----:B------:R-:W-:Y:S01]  /*53c0*/  LDS R193, [R173.X4+0x5f8] ;  /* 0x0005f800adc17984 */ /* 0x000fe20000004800 */
[----:B------:R-:W-:Y:S02]  /*53d0*/  FFMA R182, R82, R217, R182 ;  /* 0x000000d952b67223 */ /* 0x000fe400000000b6 */
[----:B------:R-:W-:Y:S01]  /*53e0*/  FFMA R224, R189, R96, R224 ;  /* 0x00000060bde07223 */ /* 0x000fe200000000e0 */
[----:B------:R-:W5:Y:S01]  /*53f0*/  LDS R201, [R173.X4+0x400] ;  /* 0x00040000adc97984 */ /* 0x000f620000004800 */
[----:B------:R-:W-:Y:S02]  /*5400*/  FFMA R189, R191, R47, R188 ;  /* 0x0000002fbfbd7223 */ /* 0x000fe400000000bc */
[----:B------:R-:W-:-:S02]  /*5410*/  FFMA R209, R200, R45, R209 ;  /* 0x0000002dc8d17223 */ /* 0x000fc400000000d1 */
[----:B------:R-:W-:Y:S02]  /*5420*/  FFMA R182, R85, R216, R182 ;  /* 0x000000d855b67223 */ /* 0x000fe400000000b6 */
[----:B------:R-:W-:Y:S02]  /*5430*/  FFMA R188, R186, R50, R189 ;  /* 0x00000032babc7223 */ /* 0x000fe400000000bd */
[----:B------:R-:W-:Y:S02]  /*5440*/  FFMA R209, R191, R48, R209 ;  /* 0x00000030bfd17223 */ /* 0x000fe400000000d1 */
[----:B------:R-:W-:Y:S01]  /*5450*/  FFMA R182, R88, R215, R182 ;  /* 0x000000d758b67223 */ /* 0x000fe200000000b6 */
[----:B------:R-:W-:Y:S01]  /*5460*/  LDS R191, [R173.X4+0x7f0] ;  /* 0x0007f000adbf7984 */ /* 0x000fe20000004800 */
[----:B------:R-:W-:Y:S02]  /*5470*/  FFMA R189, R203, R53, R188 ;  /* 0x00000035cbbd7223 */ /* 0x000fe400000000bc */
[----:B------:R-:W-:-:S02]  /*5480*/  FFMA R209, R186, R51, R209 ;  /* 0x00000033bad17223 */ /* 0x000fc400000000d1 */
[----:B------:R-:W-:Y:S01]  /*5490*/  FFMA R182, R212, R91, R182 ;  /* 0x0000005bd4b67223 */ /* 0x000fe200000000b6 */
[----:B------:R-:W5:Y:S01]  /*54a0*/  LDS R186, [R173.X4+0x6f4] ;  /* 0x0006f400adba7984 */ /* 0x000f620000004800 */
[----:B------:R-:W-:Y:S02]  /*54b0*/  FFMA R188, R204, R56, R189 ;  /* 0x00000038ccbc7223 */ /* 0x000fe400000000bd */
[----:B0-----:R-:W-:Y:S01]  /*54c0*/  FFMA R182, R94, R185, R182 ;  /* 0x000000b95eb67223 */ /* 0x001fe200000000b6 */
[----:B------:R-:W-:Y:S01]  /*54d0*/  LDS R189, [R173.X4+0x9e8] ;  /* 0x0009e800adbd7984 */ /* 0x000fe20000004800 */
[----:B------:R-:W-:Y:S02]  /*54e0*/  FFMA R209, R203, R54, R209 ;  /* 0x00000036cbd17223 */ /* 0x000fe400000000d1 */
[----:B------:R-:W-:Y:S02]  /*54f0*/  FFMA R203, R205, R59, R188 ;  /* 0x0000003bcdcb7223 */ /* 0x000fe400000000bc */
[----:B------:R-:W-:Y:S01]  /*5500*/  FFMA R182, R97, R208, R182 ;  /* 0x000000d061b67223 */ /* 0x000fe200000000b6 */
[----:B------:R-:W0:Y:S01]  /*5510*/  LDS R188, [R173.X4+0x8ec] ;  /* 0x0008ec00adbc7984 */ /* 0x000e220000004800 */
[----:B-1----:R-:W-:-:S02]  /*5520*/  FFMA R187, R4, R181, R187 ;  /* 0x000000b504bb7223 */ /* 0x002fc400000000bb */
[----:B------:R-:W-:Y:S02]  /*5530*/  FFMA R197, R181, R5, R182 ;  /* 0x00000005b5c57223 */ /* 0x000fe400000000b6 */
[----:B------:R-:W-:Y:S02]  /*5540*/  FFMA R209, R204, R57, R209 ;  /* 0x00000039ccd17223 */ /* 0x000fe400000000d1 */
[C---:B--2---:R-:W-:Y:S02]  /*5550*/  FFMA R192, R198.reuse, R8, R197 ;  /* 0x00000008c6c07223 */ /* 0x044fe400000000c5 */
[----:B------:R-:W-:Y:S02]  /*5560*/  FFMA R182, R198, R7, R187 ;  /* 0x00000007c6b67223 */ /* 0x000fe400000000bb */
[----:B------:R-:W-:Y:S01]  /*5570*/  FFMA R209, R205, R60, R209 ;  /* 0x0000003ccdd17223 */ /* 0x000fe200000000d1 */
[----:B------:R-:W1:Y:S01]  /*5580*/  LDS R187, [R173.X4+0xbe0] ;  /* 0x000be000adbb7984 */ /* 0x000e620000004800 */
[----:B------:R-:W-:-:S02]  /*5590*/  FFMA R196, R202, R62, R203 ;  /* 0x0000003ecac47223 */ /* 0x000fc400000000cb */
[----:B---3--:R-:W-:Y:S02]  /*55a0*/  FFMA R197, R199, R11, R192 ;  /* 0x0000000bc7c57223 */ /* 0x008fe400000000c0 */
[----:B------:R-:W-:Y:S01]  /*55b0*/  FFMA R182, R10, R199, R182 ;  /* 0x000000c70ab67223 */ /* 0x000fe200000000b6 */
[----:B------:R-:W2:Y:S01]  /*55c0*/  LDS R192, [R173.X4+0xcdc] ;  /* 0x000cdc00adc07984 */ /* 0x000ea20000004800 */
[----:B------:R-:W-:Y:S02]  /*55d0*/  FFMA R209, R202, R63, R209 ;  /* 0x0000003fcad17223 */ /* 0x000fe400000000d1 */
[----:B------:R-:W-:Y:S02]  /*55e0*/  FFMA R203, R195, R65, R196 ;  /* 0x00000041c3cb7223 */ /* 0x000fe400000000c4 */
[----:B----4-:R-:W-:Y:S02]  /*55f0*/  FFMA R196, R184, R14, R197 ;  /* 0x0000000eb8c47223 */ /* 0x010fe400000000c5 */
[----:B------:R-:W-:Y:S01]  /*5600*/  FFMA R182, R13, R184, R182 ;  /* 0x000000b80db67223 */ /* 0x000fe200000000b6 */
[----:B------:R-:W3:Y:S01]  /*5610*/  LDS R197, [R173.X4+0xdd8] ;  /* 0x000dd800adc57984 */ /* 0x000ee20000004800 */
[----:B------:R-:W-:-:S02]  /*5620*/  FFMA R209, R195, R66, R209 ;  /* 0x00000042c3d17223 */ /* 0x000fc400000000d1 */
[----:B------:R-:W-:Y:S02]  /*5630*/  FFMA R200, R230, R68, R203 ;  /* 0x00000044e6c87223 */ /* 0x000fe400000000cb */
[----:B-----5:R-:W-:Y:S02]  /*5640*/  FFMA R195, R201, R17, R196 ;  /* 0x00000011c9c37223 */ /* 0x020fe400000000c4 */
[----:B------:R-:W-:Y:S01]  /*5650*/  FFMA R182, R16, R201, R182 ;  /* 0x000000c910b67223 */ /* 0x000fe200000000b6 */
[----:B------:R-:W4:Y:S01]  /*5660*/  LDS R196, [R173.X4+0xed4] ;  /* 0x000ed400adc47984 */ /* 0x000f220000004800 */
[----:B------:R-:W-:Y:S02]  /*5670*/  FFMA R203, R221, R71, R200 ;  /* 0x00000047ddcb7223 */ /* 0x000fe400000000c8 */
[C---:B------:R-:W-:Y:S02]  /*5680*/  FFMA R202, R190.reuse, R20, R195 ;  /* 0x00000014beca7223 */ /* 0x040fe400000000c3 */
[----:B------:R-:W-:Y:S01]  /*5690*/  FFMA R182, R190, R19, R182 ;  /* 0x00000013beb67223 */ /* 0x000fe200000000b6 */
[----:B------:R-:W5:Y:S01]  /*56a0*/  LDS R195, [R173.X4+0xfd0] ;  /* 0x000fd000adc37984 */ /* 0x000f620000004800 */
[----:B------:R-:W-:-:S02]  /*56b0*/  FFMA R204, R228, R74, R203 ;  /* 0x0000004ae4cc7223 */ /* 0x000fc400000000cb */
[----:B------:R-:W-:Y:S02]  /*56c0*/  FFMA R203, R193, R23, R202 ;  /* 0x00000017c1cb7223 */ /* 0x000fe400000000ca */
[----:B------:R-:W-:Y:S02]  /*56d0*/  FFMA R200, R22, R193, R182 ;  /* 0x000000c116c87223 */ /* 0x000fe400000000b6 */
[----:B------:R-:W3:Y:S01]  /*56e0*/  LDS R182, [R173.X4+0x10cc] ;  /* 0x0010cc00adb67984 */ /* 0x000ee20000004800 */
[----:B------:R-:W-:Y:S02]  /*56f0*/  FFMA R202, R186, R26, R203 ;  /* 0x0000001abaca7223 */ /* 0x000fe400000000cb */
[----:B------:R-:W-:Y:S02]  /*5700*/  FFMA R205, R219, R77, R204 ;  /* 0x0000004ddbcd7223 */ /* 0x000fe400000000cc */
[----:B------:R-:W-:Y:S02]  /*5710*/  FFMA R200, R25, R186, R200 ;  /* 0x000000ba19c87223 */ /* 0x000fe400000000c8 */
[----:B------:R-:W-:-:S02]  /*5720*/  FFMA R203, R191, R29, R202 ;  /* 0x0000001dbfcb7223 */ /* 0x000fc400000000ca */
[----:B------:R-:W-:Y:S02]  /*5730*/  FFMA R204, R226, R80, R205 ;  /* 0x00000050e2cc7223 */ /* 0x000fe400000000cd */
[----:B------:R-:W-:Y:S02]  /*5740*/  FFMA R200, R28, R191, R200 ;  /* 0x000000bf1cc87223 */ /* 0x000fe400000000c8 */
[C---:B0-----:R-:W-:Y:S02]  /*5750*/  FFMA R202, R188.reuse, R32, R203 ;  /* 0x00000020bcca7223 */ /* 0x041fe400000000cb */
[----:B------:R-:W-:Y:S02]  /*5760*/  FFMA R205, R217, R83, R204 ;  /* 0x00000053d9cd7223 */ /* 0x000fe400000000cc */
[----:B------:R-:W-:Y:S02]  /*5770*/  FFMA R200, R188, R31, R200 ;  /* 0x0000001fbcc87223 */ /* 0x000fe400000000c8 */
[----:B------:R-:W-:-:S02]  /*5780*/  FFMA R203, R189, R35, R202 ;  /* 0x00000023bdcb7223 */ /* 0x000fc400000000ca */
[----:B------:R-:W-:Y:S02]  /*5790*/  FFMA R204, R216, R86, R205 ;  /* 0x00000056d8cc7223 */ /* 0x000fe400000000cd */
[----:B------:R-:W-:Y:S02]  /*57a0*/  FFMA R200, R34, R189, R200 ;  /* 0x000000bd22c87223 */ /* 0x000fe400000000c8 */
[----:B------:R-:W-:Y:S02]  /*57b0*/  FFMA R202, R194, R38, R203 ;  /* 0x00000026c2ca7223 */ /* 0x000fe400000000cb */
[----:B------:R-:W-:Y:S02]  /*57c0*/  FFMA R205, R215, R89, R204 ;  /* 0x00000059d7cd7223 */ /* 0x000fe400000000cc */
[----:B------:R-:W-:Y:S02]  /*57d0*/  FFMA R200, R37, R194, R200 ;  /* 0x000000c225c87223 */ /* 0x000fe400000000c8 */
[----:B-1----:R-:W-:-:S02]  /*57e0*/  FFMA R203, R187, R41, R202 ;  /* 0x00000029bbcb7223 */ /* 0x002fc400000000ca */
[----:B------:R-:W-:Y:S02]  /*57f0*/  FFMA R204, R212, R92, R205 ;  /* 0x0000005cd4cc7223 */ /* 0x000fe400000000cd */
[----:B------:R-:W-:Y:S02]  /*5800*/  FFMA R200, R40, R187, R200 ;  /* 0x000000bb28c87223 */ /* 0x000fe400000000c8 */
[C---:B--2---:R-:W-:Y:S02]  /*5810*/  FFMA R202, R192.reuse, R44, R203 ;  /* 0x0000002cc0ca7223 */ /* 0x044fe400000000cb */
[----:B------:R-:W-:Y:S02]  /*5820*/  FFMA R205, R185, R95, R204 ;  /* 0x0000005fb9cd7223 */ /* 0x000fe400000000cc */
[----:B------:R-:W-:Y:S01]  /*5830*/  FFMA R200, R192, R43, R200 ;  /* 0x0000002bc0c87223 */ /* 0x000fe200000000c8 */
[----:B------:R-:W-:Y:S01]  /*5840*/  LDS R204, [R173.X4+0x1e94] ;  /* 0x001e9400adcc7984 */ /* 0x000fe20000004800 */
[----:B---3--:R-:W-:-:S02]  /*5850*/  FFMA R203, R197, R47, R202 ;  /* 0x0000002fc5cb7223 */ /* 0x008fc400000000ca */
[----:B------:R-:W-:Y:S02]  /*5860*/  FFMA R205, R208, R98, R205 ;  /* 0x00000062d0cd7223 */ /* 0x000fe400000000cd */
[----:B------:R-:W-:Y:S02]  /*5870*/  FFMA R200, R46, R197, R200 ;  /* 0x000000c52ec87223 */ /* 0x000fe400000000c8 */
[----:B----4-:R-:W-:Y:S02]  /*5880*/  FFMA R202, R196, R50, R203 ;  /* 0x00000032c4ca7223 */ /* 0x010fe400000000cb */
[----:B------:R-:W-:Y:S01]  /*5890*/  FFMA R205, R181, R6, R205 ;  /* 0x00000006b5cd7223 */ /* 0x000fe200000000cd */
[----:B------:R-:W-:Y:S01]  /*58a0*/  LDS R203, [R173.X4+0x11cc] ;  /* 0x0011cc00adcb7984 */ /* 0x000fe20000004800 */
[----:B------:R-:W-:Y:S02]  /*58b0*/  FFMA R200, R49, R196, R200 ;  /* 0x000000c431c87223 */ /* 0x000fe400000000c8 */
[----:B-----5:R-:W-:-:S02]  /*58c0*/  FFMA R181, R195, R53, R202 ;  /* 0x00000035c3b57223 */ /* 0x020fc400000000ca */
[----:B------:R-:W-:Y:S01]  /*58d0*/  FFMA R205, R198, R9, R205 ;  /* 0x00000009c6cd7223 */ /* 0x000fe200000000cd */
[----:B------:R-:W-:Y:S01]  /*58e0*/  LDS R202, [R173.X4+0x12c8] ;  /* 0x0012c800adca7984 */ /* 0x000fe20000004800 */
[----:B------:R-:W-:Y:S02]  /*58f0*/  FFMA R200, R52, R195, R200 ;  /* 0x000000c334c87223 */ /* 0x000fe400000000c8 */
[C---:B------:R-:W-:Y:S02]  /*5900*/  FFMA R198, R182.reuse, R56, R181 ;  /* 0x00000038b6c67223 */ /* 0x040fe400000000b5 */
[----:B------:R-:W-:Y:S02]  /*5910*/  FFMA R205, R199, R12, R205 ;  /* 0x0000000cc7cd7223 */ /* 0x000fe400000000cd */
[----:B------:R-:W-:Y:S02]  /*5920*/  FFMA R200, R182, R55, R200 ;  /* 0x00000037b6c87223 */ /* 0x000fe400000000c8 */
[----:B------:R-:W-:-:S02]  /*5930*/  FFMA R181, R229, R59, R198 ;  /* 0x0000003be5b57223 */ /* 0x000fc400000000c6 */
[----:B------:R-:W-:Y:S02]  /*5940*/  FFMA R205, R184, R15, R205 ;  /* 0x0000000fb8cd7223 */ /* 0x000fe400000000cd */
[----:B------:R-:W-:Y:S02]  /*5950*/  FFMA R200, R58, R229, R200 ;  /* 0x000000e53ac87223 */ /* 0x000fe400000000c8 */
[----:B------:R-:W-:Y:S02]  /*5960*/  FFMA R184, R222, R62, R181 ;  /* 0x0000003edeb87223 */ /* 0x000fe400000000b5 */
[----:B------:R-:W-:Y:S01]  /*5970*/  FFMA R205, R201, R18, R205 ;  /* 0x00000012c9cd7223 */ /* 0x000fe200000000cd */
[----:B------:R-:W0:Y:S01]  /*5980*/  LDS R181, [R173.X4+0x1d98] ;  /* 0x001d9800adb57984 */ /* 0x000e220000004800 */
[----:B------:R-:W-:Y:S02]  /*5990*/  FFMA R200, R61, R222, R200 ;  /* 0x000000de3dc87223 */ /* 0x000fe400000000c8 */
[----:B------:R-:W-:Y:S01]  /*59a0*/  FFMA R199, R213, R65, R184 ;  /* 0x00000041d5c77223 */ /* 0x000fe200000000b8 */
[----:B------:R-:W-:Y:S01]  /*59b0*/  LDS R201, [R173.X4+0x13c4] ;  /* 0x0013c400adc97984 */ /* 0x000fe20000004800 */
[----:B------:R-:W-:-:S02]  /*59c0*/  FFMA R205, R190, R21, R205 ;  /* 0x00000015becd7223 */ /* 0x000fc400000000cd */
[----:B------:R-:W-:Y:S01]  /*59d0*/  FFMA R200, R64, R213, R200 ;  /* 0x000000d540c87223 */ /* 0x000fe200000000c8 */
[----:B------:R-:W1:Y:S01]  /*59e0*/  LDS R184, [R173.X4+0x14] ;  /* 0x00001400adb87984 */ /* 0x000e620000004800 */
[C---:B------:R-:W-:Y:S02]  /*59f0*/  FFMA R190, R220.reuse, R68, R199 ;  /* 0x00000044dcbe7223 */ /* 0x040fe400000000c7 */
[----:B------:R-:W-:Y:S01]  /*5a00*/  FFMA R205, R193, R24, R205 ;  /* 0x00000018c1cd7223 */ /* 0x000fe200000000cd */
[----:B------:R-:W-:Y:S01]  /*5a10*/  LDS R199, [R173.X4+0x5fc] ;  /* 0x0005fc00adc77984 */ /* 0x000fe20000004800 */
[----:B------:R-:W-:Y:S02]  /*5a20*/  FFMA R200, R220, R67, R200 ;  /* 0x00000043dcc87223 */ /* 0x000fe400000000c8 */
[----:B------:R-:W-:Y:S02]  /*5a30*/  FFMA R193, R211, R71, R190 ;  /* 0x00000047d3c17223 */ /* 0x000fe400000000be */
[----:B------:R-:W-:-:S02]  /*5a40*/  FFMA R205, R186, R27, R205 ;  /* 0x0000001bbacd7223 */ /* 0x000fc400000000cd */
[----:B------:R-:W-:Y:S01]  /*5a50*/  FFMA R200, R70, R211, R200 ;  /* 0x000000d346c87223 */ /* 0x000fe200000000c8 */
[----:B------:R-:W2:Y:S01]  /*5a60*/  LDS R186, [R173.X4+0x110] ;  /* 0x00011000adba7984 */ /* 0x000ea20000004800 */
[----:B------:R-:W-:Y:S02]  /*5a70*/  FFMA R190, R218, R74, R193 ;  /* 0x0000004adabe7223 */ /* 0x000fe400000000c1 */
[----:B------:R-:W-:Y:S02]  /*5a80*/  FFMA R205, R191, R30, R205 ;  /* 0x0000001ebfcd7223 */ /* 0x000fe400000000cd */
[----:B------:R-:W-:Y:S01]  /*5a90*/  FFMA R200, R73, R218, R200 ;  /* 0x000000da49c87223 */ /* 0x000fe200000000c8 */
[----:B------:R-:W3:Y:S01]  /*5aa0*/  LDS R191, [R173.X4+0x20c] ;  /* 0x00020c00adbf7984 */ /* 0x000ee20000004800 */
[----:B------:R-:W-:Y:S02]  /*5ab0*/  FFMA R193, R227, R77, R190 ;  /* 0x0000004de3c17223 */ /* 0x000fe400000000be */
[----:B------:R-:W-:-:S02]  /*5ac0*/  FFMA R205, R188, R33, R205 ;  /* 0x00000021bccd7223 */ /* 0x000fc400000000cd */
[----:B------:R-:W-:Y:S01]  /*5ad0*/  FFMA R200, R76, R227, R200 ;  /* 0x000000e34cc87223 */ /* 0x000fe200000000c8 */
[----:B------:R-:W4:Y:S01]  /*5ae0*/  LDS R188, [R173.X4+0x308] ;  /* 0x00030800adbc7984 */ /* 0x000f220000004800 */
[C---:B------:R-:W-:Y:S02]  /*5af0*/  FFMA R190, R214.reuse, R80, R193 ;  /* 0x00000050d6be7223 */ /* 0x040fe400000000c1 */
[----:B------:R-:W-:Y:S01]  /*5b00*/  FFMA R205, R189, R36, R205 ;  /* 0x00000024bdcd7223 */ /* 0x000fe200000000cd */
[----:B------:R-:W5:Y:S01]  /*5b10*/  LDS R193, [R173.X4+0x404] ;  /* 0x00040400adc17984 */ /* 0x000f620000004800 */
[----:B------:R-:W-:Y:S02]  /*5b20*/  FFMA R200, R214, R79, R200 ;  /* 0x0000004fd6c87223 */ /* 0x000fe400000000c8 */
[----:B------:R-:W-:Y:S02]  /*5b30*/  FFMA R189, R223, R83, R190 ;  /* 0x00000053dfbd7223 */ /* 0x000fe400000000be */
[----:B------:R-:W-:-:S02]  /*5b40*/  FFMA R205, R194, R39, R205 ;  /* 0x00000027c2cd7223 */ /* 0x000fc400000000cd */
[----:B------:R-:W-:Y:S01]  /*5b50*/  FFMA R200, R82, R223, R200 ;  /* 0x000000df52c87223 */ /* 0x000fe200000000c8 */
[----:B------:R-:W3:Y:S01]  /*5b60*/  LDS R194, [R173.X4+0x500] ;  /* 0x00050000adc27984 */ /* 0x000ee20000004800 */
[----:B------:R-:W-:Y:S02]  /*5b70*/  FFMA R190, R210, R86, R189 ;  /* 0x00000056d2be7223 */ /* 0x000fe400000000bd */
[----:B------:R-:W-:Y:S02]  /*5b80*/  FFMA R205, R187, R42, R205 ;  /* 0x0000002abbcd7223 */ /* 0x000fe400000000cd */
[----:B------:R-:W-:Y:S02]  /*5b90*/  FFMA R200, R85, R210, R200 ;  /* 0x000000d255c87223 */ /* 0x000fe400000000c8 */
[----:B------:R-:W-:Y:S02]  /*5ba0*/  FFMA R187, R207, R89, R190 ;  /* 0x00000059cfbb7223 */ /* 0x000fe400000000be */
[----:B------:R-:W-:-:S02]  /*5bb0*/  FFMA R205, R192, R45, R205 ;  /* 0x0000002dc0cd7223 */ /* 0x000fc400000000cd */
[----:B------:R-:W-:Y:S01]  /*5bc0*/  FFMA R200, R88, R207, R200 ;  /* 0x000000cf58c87223 */ /* 0x000fe200000000c8 */
[----:B------:R-:W5:Y:S01]  /*5bd0*/  LDS R192, [R173.X4+0x6f8] ;  /* 0x0006f800adc07984 */ /* 0x000f620000004800 */
[C---:B------:R-:W-:Y:S02]  /*5be0*/  FFMA R190, R206.reuse, R92, R187 ;  /* 0x0000005ccebe7223 */ /* 0x040fe400000000bb */
[----:B------:R-:W-:Y:S02]  /*5bf0*/  FFMA R205, R197, R48, R205 ;  /* 0x00000030c5cd7223 */ /* 0x000fe400000000cd */
[----:B------:R-:W-:Y:S01]  /*5c00*/  FFMA R200, R206, R91, R200 ;  /* 0x0000005bcec87223 */ /* 0x000fe200000000c8 */
[----:B------:R-:W5:Y:S01]  /*5c10*/  LDS R197, [R173.X4+0x7f4] ;  /* 0x0007f400adc57984 */ /* 0x000f620000004800 */
[----:B0-----:R-:W-:Y:S02]  /*5c20*/  FFMA R187, R181, R95, R190 ;  /* 0x0000005fb5bb7223 */ /* 0x001fe400000000be */
[----:B------:R-:W-:Y:S01]  /*5c30*/  FFMA R200, R94, R181, R200 ;  /* 0x000000b55ec87223 */ /* 0x000fe200000000c8 */
[----:B------:R-:W0:Y:S01]  /*5c40*/  LDS R190, [R173.X4+0x8f0] ;  /* 0x0008f000adbe7984 */ /* 0x000e220000004800 */
[----:B------:R-:W-:-:S02]  /*5c50*/  FFMA R205, R196, R51, R205 ;  /* 0x00000033c4cd7223 */ /* 0x000fc400000000cd */
[----:B------:R-:W-:Y:S02]  /*5c60*/  FFMA R200, R97, R204, R200 ;  /* 0x000000cc61c87223 */ /* 0x000fe400000000c8 */
[----:B------:R-:W-:Y:S02]  /*5c70*/  FFMA R189, R204, R98, R187 ;  /* 0x00000062ccbd7223 */ /* 0x000fe400000000bb */
[----:B------:R-:W0:Y:S01]  /*5c80*/  LDS R187, [R173.X4+0x9ec] ;  /* 0x0009ec00adbb7984 */ /* 0x000e220000004800 */
[----:B-1----:R-:W-:Y:S02]  /*5c90*/  FFMA R183, R4, R184, R183 ;  /* 0x000000b804b77223 */ /* 0x002fe400000000b7 */
[----:B------:R-:W-:Y:S02]  /*5ca0*/  FFMA R205, R195, R54, R205 ;  /* 0x00000036c3cd7223 */ /* 0x000fe400000000cd */
[C---:B------:R-:W-:Y:S02]  /*5cb0*/  FFMA R195, R184.reuse, R5, R200 ;  /* 0x00000005b8c37223 */ /* 0x040fe400000000c8 */
[----:B------:R-:W-:Y:S01]  /*5cc0*/  FFMA R198, R184, R6, R189 ;  /* 0x00000006b8c67223 */ /* 0x000fe200000000bd */
[----:B------:R-:W-:Y:S01]  /*5cd0*/  LDS R200, [R173.X4+0x114] ;  /* 0x00011400adc87984 */ /* 0x000fe20000004800 */
[----:B--2---:R-:W-:-:S02]  /*5ce0*/  FFMA R189, R186, R7, R183 ;  /* 0x00000007babd7223 */ /* 0x004fc400000000b7 */
[C---:B------:R-:W-:Y:S01]  /*5cf0*/  FFMA R196, R186.reuse, R8, R195 ;  /* 0x00000008bac47223 */ /* 0x040fe200000000c3 */
[----:B------:R-:W1:Y:S01]  /*5d00*/  LDS R184, [R173.X4+0xae8] ;  /* 0x000ae800adb87984 */ /* 0x000e620000004800 */
[----:B------:R-:W-:Y:S02]  /*5d10*/  FFMA R198, R186, R9, R198 ;  /* 0x00000009bac67223 */ /* 0x000fe400000000c6 */
[----:B---3--:R-:W-:Y:S01]  /*5d20*/  FFMA R189, R10, R191, R189 ;  /* 0x000000bf0abd7223 */ /* 0x008fe200000000bd */
[----:B------:R-:W2:Y:S01]  /*5d30*/  LDS R183, [R173.X4+0xbe4] ;  /* 0x000be400adb77984 */ /* 0x000ea20000004800 */
[C---:B------:R-:W-:Y:S02]  /*5d40*/  FFMA R195, R191.reuse, R11, R196 ;  /* 0x0000000bbfc37223 */ /* 0x040fe400000000c4 */
[----:B------:R-:W-:Y:S01]  /*5d50*/  FFMA R198, R191, R12, R198 ;  /* 0x0000000cbfc67223 */ /* 0x000fe200000000c6 */
[----:B------:R-:W3:Y:S01]  /*5d60*/  LDS R186, [R173.X4+0xce0] ;  /* 0x000ce000adba7984 */ /* 0x000ee20000004800 */
[----:B----4-:R-:W-:-:S02]  /*5d70*/  FFMA R191, R13, R188, R189 ;  /* 0x000000bc0dbf7223 */ /* 0x010fc400000000bd */
[----:B------:R-:W-:Y:S01]  /*5d80*/  FFMA R196, R188, R14, R195 ;  /* 0x0000000ebcc47223 */ /* 0x000fe200000000c3 */
[----:B------:R-:W4:Y:S01]  /*5d90*/  LDS R189, [R173.X4+0xddc] ;  /* 0x000ddc00adbd7984 */ /* 0x000f220000004800 */
[----:B-----5:R-:W-:Y:S02]  /*5da0*/  FFMA R191, R16, R193, R191 ;  /* 0x000000c110bf7223 */ /* 0x020fe400000000bf */
[----:B------:R-:W-:Y:S02]  /*5db0*/  FFMA R195, R193, R17, R196 ;  /* 0x00000011c1c37223 */ /* 0x000fe400000000c4 */
[----:B------:R-:W-:Y:S01]  /*5dc0*/  FFMA R198, R188, R15, R198 ;  /* 0x0000000fbcc67223 */ /* 0x000fe200000000c6 */
[----:B------:R-:W-:Y:S01]  /*5dd0*/  LDS R196, [R173.X4+0x504] ;  /* 0x00050400adc47984 */ /* 0x000fe20000004800 */
[----:B------:R-:W-:Y:S02]  /*5de0*/  FFMA R205, R182, R57, R205 ;  /* 0x00000039b6cd7223 */ /* 0x000fe400000000cd */
[C---:B------:R-:W-:Y:S01]  /*5df0*/  FFMA R191, R194.reuse, R19, R191 ;  /* 0x00000013c2bf7223 */ /* 0x040fe200000000bf */
[----:B------:R-:W5:Y:S01]  /*5e00*/  LDS R182, [R173.X4+0xed8] ;  /* 0x000ed800adb67984 */ /* 0x000f620000004800 */
[----:B------:R-:W-:-:S02]  /*5e10*/  FFMA R188, R194, R20, R195 ;  /* 0x00000014c2bc7223 */ /* 0x000fc400000000c3 */
[----:B------:R-:W-:Y:S02]  /*5e20*/  FFMA R198, R193, R18, R198 ;  /* 0x00000012c1c67223 */ /* 0x000fe400000000c6 */
[----:B------:R-:W-:Y:S01]  /*5e30*/  FFMA R191, R22, R199, R191 ;  /* 0x000000c716bf7223 */ /* 0x000fe200000000bf */
[----:B------:R-:W3:Y:S01]  /*5e40*/  LDS R193, [R173.X4+0xfd4] ;  /* 0x000fd400adc17984 */ /* 0x000ee20000004800 */
[----:B------:R-:W-:Y:S02]  /*5e50*/  FFMA R195, R199, R23, R188 ;  /* 0x00000017c7c37223 */ /* 0x000fe400000000bc */
[----:B------:R-:W-:Y:S02]  /*5e60*/  FFMA R198, R194, R21, R198 ;  /* 0x00000015c2c67223 */ /* 0x000fe400000000c6 */
[----:B------:R-:W-:Y:S01]  /*5e70*/  FFMA R191, R25, R192, R191 ;  /* 0x000000c019bf7223 */ /* 0x000fe200000000bf */
[----:B------:R-:W4:Y:S01]  /*5e80*/  LDS R194, [R173.X4+0x10d0] ;  /* 0x0010d000adc27984 */ /* 0x000f220000004800 */
[----:B------:R-:W-:-:S02]  /*5e90*/  FFMA R188, R192, R26, R195 ;  /* 0x0000001ac0bc7223 */ /* 0x000fc400000000c3 */
[----:B------:R-:W-:Y:S02]  /*5ea0*/  FFMA R198, R199, R24, R198 ;  /* 0x00000018c7c67223 */ /* 0x000fe400000000c6 */
[----:B------:R-:W-:Y:S01]  /*5eb0*/  FFMA R191, R28, R197, R191 ;  /* 0x000000c51cbf7223 */ /* 0x000fe200000000bf */
[----:B------:R-:W-:Y:S01]  /*5ec0*/  LDS R199, [R173.X4+0x15bc] ;  /* 0x0015bc00adc77984 */ /* 0x000fe20000004800 */
[----:B------:R-:W-:Y:S02]  /*5ed0*/  FFMA R195, R197, R29, R188 ;  /* 0x0000001dc5c37223 */ /* 0x000fe400000000bc */
[----:B------:R-:W-:Y:S02]  /*5ee0*/  FFMA R198, R192, R27, R198 ;  /* 0x0000001bc0c67223 */ /* 0x000fe400000000c6 */
[C---:B0-----:R-:W-:Y:S01]  /*5ef0*/  FFMA R191, R190.reuse, R31, R191 ;  /* 0x0000001fbebf7223 */ /* 0x041fe200000000bf */
[----:B------:R-:W0:Y:S01]  /*5f00*/  LDS R192, [R173.X4+0x14c0] ;  /* 0x0014c000adc07984 */ /* 0x000e220000004800 */
[----:B------:R-:W-:-:S02]  /*5f10*/  FFMA R188, R190, R32, R195 ;  /* 0x00000020bebc7223 */ /* 0x000fc400000000c3 */
[----:B------:R-:W-:Y:S02]  /*5f20*/  FFMA R198, R197, R30, R198 ;  /* 0x0000001ec5c67223 */ /* 0x000fe400000000c6 */
[----:B------:R-:W-:Y:S01]  /*5f30*/  FFMA R191, R34, R187, R191 ;  /* 0x000000bb22bf7223 */ /* 0x000fe200000000bf */
[----:B------:R-:W-:Y:S01]  /*5f40*/  LDS R197, [R173.X4+0x408] ;  /* 0x00040800adc57984 */ /* 0x000fe20000004800 */
[----:B------:R-:W-:Y:S02]  /*5f50*/  FFMA R195, R187, R35, R188 ;  /* 0x00000023bbc37223 */ /* 0x000fe400000000bc */
[----:B------:R-:W-:Y:S02]  /*5f60*/  FFMA R198, R190, R33, R198 ;  /* 0x00000021bec67223 */ /* 0x000fe400000000c6 */
[----:B-1----:R-:W-:Y:S01]  /*5f70*/  FFMA R191, R37, R184, R191 ;  /* 0x000000b825bf7223 */ /* 0x002fe200000000bf */
[----:B------:R-:W-:Y:S01]  /*5f80*/  LDS R190, [R173.X4+0x18b0] ;  /* 0x0018b000adbe7984 */ /* 0x000fe20000004800 */
[----:B------:R-:W-:-:S02]  /*5f90*/  FFMA R188, R184, R38, R195 ;  /* 0x00000026b8bc7223 */ /* 0x000fc400000000c3 */
[----:B------:R-:W-:Y:S02]  /*5fa0*/  FFMA R198, R187, R36, R198 ;  /* 0x00000024bbc67223 */ /* 0x000fe400000000c6 */
[----:B--2---:R-:W-:Y:S02]  /*5fb0*/  FFMA R191, R40, R183, R191 ;  /* 0x000000b728bf7223 */ /* 0x004fe400000000bf */
[----:B------:R-:W-:Y:S02]  /*5fc0*/  FFMA R198, R184, R39, R198 ;  /* 0x00000027b8c67223 */ /* 0x000fe400000000c6 */
[C---:B------:R-:W-:Y:S02]  /*5fd0*/  FFMA R187, R183.reuse, R41, R188 ;  /* 0x00000029b7bb7223 */ /* 0x040fe400000000bc */
[----:B---3--:R-:W-:Y:S01]  /*5fe0*/  FFMA R191, R186, R43, R191 ;  /* 0x0000002bbabf7223 */ /* 0x008fe200000000bf */
[----:B------:R-:W1:Y:S01]  /*5ff0*/  LDS R188, [R173.X4+0x16b8] ;  /* 0x0016b800adbc7984 */ /* 0x000e620000004800 */
[----:B------:R-:W-:-:S02]  /*6000*/  FFMA R198, R183, R42, R198 ;  /* 0x0000002ab7c67223 */ /* 0x000fc400000000c6 */
[----:B------:R-:W-:Y:S02]  /*6010*/  FFMA R184, R186, R44, R187 ;  /* 0x0000002cbab87223 */ /* 0x000fe400000000bb */
[----:B----4-:R-:W-:Y:S02]  /*6020*/  FFMA R183, R46, R189, R191 ;  /* 0x000000bd2eb77223 */ /* 0x010fe400000000bf */
[----:B------:R-:W2:Y:S01]  /*6030*/  LDS R191, [R173.X4+0x17b4] ;  /* 0x0017b400adbf7984 */ /* 0x000ea20000004800 */
[----:B------:R-:W-:Y:S02]  /*6040*/  FFMA R187, R189, R47, R184 ;  /* 0x0000002fbdbb7223 */ /* 0x000fe400000000b8 */
[----:B-----5:R-:W-:Y:S02]  /*6050*/  FFMA R183, R49, R182, R183 ;  /* 0x000000b631b77223 */ /* 0x020fe400000000b7 */
[----:B------:R-:W-:Y:S02]  /*6060*/  FFMA R198, R186, R45, R198 ;  /* 0x0000002dbac67223 */ /* 0x000fe400000000c6 */
[----:B------:R-:W-:Y:S01]  /*6070*/  FFMA R184, R182, R50, R187 ;  /* 0x00000032b6b87223 */ /* 0x000fe200000000bb */
[----:B------:R-:W-:Y:S01]  /*6080*/  LDS R186, [R173.X4+0x1aa8] ;  /* 0x001aa800adba7984 */ /* 0x000fe20000004800 */
[----:B------:R-:W-:-:S02]  /*6090*/  FFMA R183, R52, R193, R183 ;  /* 0x000000c134b77223 */ /* 0x000fc400000000b7 */
[----:B------:R-:W-:Y:S02]  /*60a0*/  FFMA R198, R189, R48, R198 ;  /* 0x00000030bdc67223 */ /* 0x000fe400000000c6 */
[----:B------:R-:W-:Y:S01]  /*60b0*/  FFMA R187, R193, R53, R184 ;  /* 0x00000035c1bb7223 */ /* 0x000fe200000000b8 */
[----:B------:R-:W3:Y:S01]  /*60c0*/  LDS R189, [R173.X4+0x19ac] ;  /* 0x0019ac00adbd7984 */ /* 0x000ee20000004800 */
        /* <DEDUP_REMOVED lines=10> */
[----:B------:R-:W-:Y:S01]  /*6170*/  FFMA R234, R202, R62, R195 ;  /* 0x0000003ecaea7223 */ /* 0x000fe200000000c3 */
[----:B------:R-:W5:Y:S01]  /*6180*/  LDS R187, [R173.X4+0x1ba4] ;  /* 0x001ba400adbb7984 */ /* 0x000f620000004800 */
[----:B------:R-:W-:Y:S02]  /*6190*/  FFMA R182, R64, R201, R183 ;  /* 0x000000c940b67223 */ /* 0x000fe400000000b7 */
[----:B------:R-:W-:Y:S01]  /*61a0*/  FFMA R229, R229, R60, R205 ;  /* 0x0000003ce5e57223 */ /* 0x000fe200000000cd */
[----:B------:R-:W5:Y:S01]  /*61b0*/  LDS R183, [R173.X4+0x1d9c] ;  /* 0x001d9c00adb77984 */ /* 0x000f620000004800 */
[----:B------:R-:W-:-:S02]  /*61c0*/  FFMA R233, R201, R65, R234 ;  /* 0x00000041c9e97223 */ /* 0x000fc400000000ea */
[C---:B0-----:R-:W-:Y:S01]  /*61d0*/  FFMA R205, R192.reuse, R67, R182 ;  /* 0x00000043c0cd7223 */ /* 0x041fe200000000b6 */
[----:B------:R-:W0:Y:S01]  /*61e0*/  LDS R195, [R173.X4+0x600] ;  /* 0x00060000adc37984 */ /* 0x000e220000004800 */
[----:B------:R-:W-:Y:S02]  /*61f0*/  FFMA R235, R193, R54, R235 ;  /* 0x00000036c1eb7223 */ /* 0x000fe400000000eb */
[----:B------:R-:W-:Y:S01]  /*6200*/  FFMA R234, R192, R68, R233 ;  /* 0x00000044c0ea7223 */ /* 0x000fe200000000e9 */
[----:B------:R-:W-:Y:S01]  /*6210*/  LDS R182, [R173.X4+0x1e98] ;  /* 0x001e9800adb67984 */ /* 0x000fe20000004800 */
[----:B------:R-:W-:Y:S02]  /*6220*/  FFMA R193, R70, R199, R205 ;  /* 0x000000c746c17223 */ /* 0x000fe400000000cd */
[----:B------:R-:W-:Y:S02]  /*6230*/  FFMA R233, R199, R71, R234 ;  /* 0x00000047c7e97223 */ /* 0x000fe400000000ea */
[----:B------:R-:W-:-:S02]  /*6240*/  FFMA R205, R194, R57, R235 ;  /* 0x00000039c2cd7223 */ /* 0x000fc400000000eb */
[----:B-1----:R-:W-:Y:S01]  /*6250*/  FFMA R193, R73, R188, R193 ;  /* 0x000000bc49c17223 */ /* 0x002fe200000000c1 */
[----:B------:R-:W1:Y:S01]  /*6260*/  LDS R194, [R173.X4+0x6fc] ;  /* 0x0006fc00adc27984 */ /* 0x000e620000004800 */
[----:B------:R-:W-:Y:S02]  /*6270*/  FFMA R234, R188, R74, R233 ;  /* 0x0000004abcea7223 */ /* 0x000fe400000000e9 */
[----:B--2---:R-:W-:Y:S02]  /*6280*/  FFMA R233, R76, R191, R193 ;  /* 0x000000bf4ce97223 */ /* 0x004fe400000000c1 */
[----:B------:R-:W2:Y:S01]  /*6290*/  LDS R193, [R173.X4+0x7f8] ;  /* 0x0007f800adc17984 */ /* 0x000ea20000004800 */
[----:B------:R-:W-:Y:S02]  /*62a0*/  FFMA R235, R191, R77, R234 ;  /* 0x0000004dbfeb7223 */ /* 0x000fe400000000ea */
[----:B------:R-:W-:Y:S02]  /*62b0*/  FFMA R231, R4, R232, R231 ;  /* 0x000000e804e77223 */ /* 0x000fe400000000e7 */
[----:B------:R-:W2:Y:S01]  /*62c0*/  LDS R4, [R173.X4+0x8f4] ;  /* 0x0008f400ad047984 */ /* 0x000ea20000004800 */
[----:B------:R-:W-:-:S02]  /*62d0*/  FFMA R234, R190, R80, R235 ;  /* 0x00000050beea7223 */ /* 0x000fc400000000eb */
[----:B------:R-:W-:Y:S02]  /*62e0*/  FFMA R231, R200, R7, R231 ;  /* 0x00000007c8e77223 */ /* 0x000fe400000000e7 */
[----:B------:R-:W2:Y:S01]  /*62f0*/  LDS R7, [R173.X4+0x9f0] ;  /* 0x0009f000ad077984 */ /* 0x000ea20000004800 */
[----:B---3--:R-:W-:Y:S02]  /*6300*/  FFMA R235, R189, R83, R234 ;  /* 0x00000053bdeb7223 */ /* 0x008fe400000000ea */
[----:B----4-:R-:W-:Y:S02]  /*6310*/  FFMA R231, R10, R209, R231 ;  /* 0x000000d10ae77223 */ /* 0x010fe400000000e7 */
[----:B------:R-:W3:Y:S01]  /*6320*/  LDS R10, [R173.X4+0xaec] ;  /* 0x000aec00ad0a7984 */ /* 0x000ee20000004800 */
[----:B------:R-:W-:Y:S02]  /*6330*/  FFMA R234, R186, R86, R235 ;  /* 0x00000056baea7223 */ /* 0x000fe400000000eb */
[----:B-----5:R-:W-:-:S02]  /*6340*/  FFMA R231, R13, R198, R231 ;  /* 0x000000c60de77223 */ /* 0x020fc400000000e7 */
[----:B------:R-:W4:Y:S01]  /*6350*/  LDS R13, [R173.X4+0xbe8] ;  /* 0x000be800ad0d7984 */ /* 0x000f220000004800 */
[----:B------:R-:W-:Y:S02]  /*6360*/  FFMA R235, R187, R89, R234 ;  /* 0x00000059bbeb7223 */ /* 0x000fe400000000ea */
[----:B------:R-:W-:Y:S02]  /*6370*/  FFMA R231, R16, R197, R231 ;  /* 0x000000c510e77223 */ /* 0x000fe400000000e7 */
[----:B------:R-:W5:Y:S01]  /*6380*/  LDS R16, [R173.X4+0xce4] ;  /* 0x000ce400ad107984 */ /* 0x000f620000004800 */
[----:B------:R-:W-:Y:S02]  /*6390*/  FFMA R234, R184, R92, R235 ;  /* 0x0000005cb8ea7223 */ /* 0x000fe400000000eb */
[----:B------:R-:W-:Y:S02]  /*63a0*/  FFMA R231, R196, R19, R231 ;  /* 0x00000013c4e77223 */ /* 0x000fe400000000e7 */
[----:B------:R-:W5:Y:S01]  /*63b0*/  LDS R19, [R173.X4+0xde0] ;  /* 0x000de000ad137984 */ /* 0x000f620000004800 */
[----:B------:R-:W-:-:S02]  /*63c0*/  FFMA R235, R183, R95, R234 ;  /* 0x0000005fb7eb7223 */ /* 0x000fc400000000ea */
[----:B0-----:R-:W-:Y:S02]  /*63d0*/  FFMA R234, R22, R195, R231 ;  /* 0x000000c316ea7223 */ /* 0x001fe400000000e7 */
[----:B------:R-:W0:Y:S01]  /*63e0*/  LDS R22, [R173.X4+0xedc] ;  /* 0x000edc00ad167984 */ /* 0x000e220000004800 */
[----:B------:R-:W-:Y:S02]  /*63f0*/  FFMA R233, R190, R79, R233 ;  /* 0x0000004fbee97223 */ /* 0x000fe400000000e9 */
[----:B-1----:R-:W-:Y:S01]  /*6400*/  FFMA R25, R25, R194, R234 ;  /* 0x000000c219197223 */ /* 0x002fe200000000ea */
[----:B------:R-:W1:Y:S01]  /*6410*/  LDS R231, [R173.X4+0xfd8] ;  /* 0x000fd800ade77984 */ /* 0x000e620000004800 */
[----:B------:R-:W-:Y:S02]  /*6420*/  FFMA R233, R82, R189, R233 ;  /* 0x000000bd52e97223 */ /* 0x000fe400000000e9 */
[----:B--2---:R-:W-:Y:S01]  /*6430*/  FFMA R28, R28, R193, R25 ;  /* 0x000000c11c1c7223 */ /* 0x004fe20000000019 */
[----:B------:R-:W2:Y:S01]  /*6440*/  LDS R234, [R173.X4+0x10d4] ;  /* 0x0010d400adea7984 */ /* 0x000ea20000004800 */
[----:B------:R-:W-:-:S02]  /*6450*/  FFMA R233, R85, R186, R233 ;  /* 0x000000ba55e97223 */ /* 0x000fc400000000e9 */
[----:B------:R-:W-:Y:S01]  /*6460*/  FFMA R31, R4, R31, R28 ;  /* 0x0000001f041f7223 */ /* 0x000fe2000000001c */
[----:B------:R-:W2:Y:S01]  /*6470*/  LDS R25, [R173.X4+0x11d0] ;  /* 0x0011d000ad197984 */ /* 0x000ea20000004800 */
[----:B------:R-:W-:Y:S02]  /*6480*/  FFMA R233, R88, R187, R233 ;  /* 0x000000bb58e97223 */ /* 0x000fe400000000e9 */
[----:B------:R-:W-:Y:S01]  /*6490*/  FFMA R34, R34, R7, R31 ;  /* 0x0000000722227223 */ /* 0x000fe2000000001f */
[----:B------:R-:W2:Y:S01]  /*64a0*/  LDS R28, [R173.X4+0x12cc] ;  /* 0x0012cc00ad1c7984 */ /* 0x000ea20000004800 */
[----:B------:R-:W-:Y:S02]  /*64b0*/  FFMA R233, R184, R91, R233 ;  /* 0x0000005bb8e97223 */ /* 0x000fe400000000e9 */
[----:B------:R-:W-:Y:S01]  /*64c0*/  FFMA R229, R222, R63, R229 ;  /* 0x0000003fdee57223 */ /* 0x000fe200000000e5 */
[----:B------:R-:W2:Y:S01]  /*64d0*/  LDS R31, [R173.X4+0x13c8] ;  /* 0x0013c800ad1f7984 */ /* 0x000ea20000004800 */
[----:B---3--:R-:W-:-:S02]  /*64e0*/  FFMA R37, R37, R10, R34 ;  /* 0x0000000a25257223 */ /* 0x008fc40000000022 */
[----:B------:R-:W-:Y:S01]  /*64f0*/  FFMA R233, R94, R183, R233 ;  /* 0x000000b75ee97223 */ /* 0x000fe200000000e9 */
[----:B------:R-:W3:Y:S01]  /*6500*/  LDS R34, [R173.X4+0x14c4] ;  /* 0x0014c400ad227984 */ /* 0x000ee20000004800 */
[----:B----4-:R-:W-:Y:S02]  /*6510*/  FFMA R40, R40, R13, R37 ;  /* 0x0000000d28287223 */ /* 0x010fe40000000025 */
[----:B------:R-:W-:Y:S01]  /*6520*/  FFMA R233, R97, R182, R233 ;  /* 0x000000b661e97223 */ /* 0x000fe200000000e9 */
[----:B------:R-:W4:Y:S01]  /*6530*/  LDS R37, [R173.X4+0x15c0] ;  /* 0x0015c000ad257984 */ /* 0x000f220000004800 */
[----:B------:R-:W-:Y:S02]  /*6540*/  FFMA R229, R213, R66, R229 ;  /* 0x00000042d5e57223 */ /* 0x000fe400000000e5 */
[----:B-----5:R-:W-:Y:S02]  /*6550*/  FFMA R43, R16, R43, R40 ;  /* 0x0000002b102b7223 */ /* 0x020fe40000000028 */
[----:B------:R-:W5:Y:S01]  /*6560*/  LDS R40, [R173.X4+0x16bc] ;  /* 0x0016bc00ad287984 */ /* 0x000f620000004800 */
[----:B------:R-:W-:-:S02]  /*6570*/  FFMA R233, R232, R5, R233 ;  /* 0x00000005e8e97223 */ /* 0x000fc400000000e9 */
[----:B------:R-:W-:Y:S02]  /*6580*/  FFMA R46, R46, R19, R43 ;  /* 0x000000132e2e7223 */ /* 0x000fe4000000002b */
[----:B------:R-:W5:Y:S01]  /*6590*/  LDS R43, [R173.X4+0x17b8] ;  /* 0x0017b800ad2b7984 */ /* 0x000f620000004800 */
[----:B------:R-:W-:Y:S02]  /*65a0*/  FFMA R229, R220, R69, R229 ;  /* 0x00000045dce57223 */ /* 0x000fe400000000e5 */
[----:B0-----:R-:W-:Y:S02]  /*65b0*/  FFMA R49, R49, R22, R46 ;  /* 0x0000001631317223 */ /* 0x001fe4000000002e */
[----:B------:R-:W0:Y:S01]  /*65c0*/  LDS R46, [R173.X4+0x18b4] ;  /* 0x0018b400ad2e7984 */ /* 0x000e220000004800 */
[----:B------:R-:W-:Y:S02]  /*65d0*/  FFMA R229, R211, R72, R229 ;  /* 0x00000048d3e57223 */ /* 0x000fe400000000e5 */
[----:B-1----:R-:W-:-:S02]  /*65e0*/  FFMA R52, R52, R231, R49 ;  /* 0x000000e734347223 */ /* 0x002fc40000000031 */
        /* <DEDUP_REMOVED lines=10> */
[----:B------:R-:W-:Y:S02]  /*6690*/  FFMA R229, R223, R84, R229 ;  /* 0x00000054dfe57223 */ /* 0x000fe400000000e5 */
[----:B------:R-:W-:Y:S02]  /*66a0*/  FFMA R64, R64, R31, R61 ;  /* 0x0000001f40407223 */ /* 0x000fe4000000003d */
[----:B------:R-:W2:Y:S01]  /*66b0*/  LDS R61, [R173.X4+0x1da0] ;  /* 0x001da000ad3d7984 */ /* 0x000ea20000004800 */
[----:B------:R-:W-:Y:S02]  /*66c0*/  FFMA R229, R210, R87, R229 ;  /* 0x00000057d2e57223 */ /* 0x000fe400000000e5 */
[----:B---3--:R-:W-:-:S02]  /*66d0*/  FFMA R67, R34, R67, R64 ;  /* 0x0000004322437223 */ /* 0x008fc40000000040 */
[----:B------:R-:W3:Y:S01]  /*66e0*/  LDS R64, [R173.X4+0x1e9c] ;  /* 0x001e9c00ad407984 */ /* 0x000ee20000004800 */
[----:B------:R-:W-:Y:S02]  /*66f0*/  FFMA R229, R207, R90, R229 ;  /* 0x0000005acfe57223 */ /* 0x000fe400000000e5 */
[----:B----4-:R-:W-:Y:S01]  /*6700*/  FFMA R70, R70, R37, R67 ;  /* 0x0000002546467223 */ /* 0x010fe20000000043 */
[----:B------:R-:W-:Y:S01]  /*6710*/  LDS R207, [R173.X4+0x314] ;  /* 0x00031400adcf7984 */ /* 0x000fe20000004800 */
[----:B------:R-:W-:Y:S02]  /*6720*/  FFMA R229, R206, R93, R229 ;  /* 0x0000005dcee57223 */ /* 0x000fe400000000e5 */
[----:B-----5:R-:W-:Y:S01]  /*6730*/  FFMA R73, R73, R40, R70 ;  /* 0x0000002849497223 */ /* 0x020fe20000000046 */
[----:B------:R-:W4:Y:S01]  /*6740*/  LDS R67, [R173.X4+0x1c] ;  /* 0x00001c00ad437984 */ /* 0x000f220000004800 */
[----:B------:R-:W-:Y:S02]  /*6750*/  FFMA R235, R182, R98, R235 ;  /* 0x00000062b6eb7223 */ /* 0x000fe400000000eb */
[----:B------:R-:W-:Y:S01]  /*6760*/  FFMA R76, R76, R43, R73 ;  /* 0x0000002b4c4c7223 */ /* 0x000fe20000000049 */
[----:B------:R-:W5:Y:S01]  /*6770*/  LDS R70, [R173.X4+0x118] ;  /* 0x00011800ad467984 */ /* 0x000f620000004800 */
[----:B------:R-:W-:-:S02]  /*6780*/  FFMA R232, R232, R6, R235 ;  /* 0x00000006e8e87223 */ /* 0x000fc400000000eb */
[----:B0-----:R-:W-:Y:S01]  /*6790*/  FFMA R79, R46, R79, R76 ;  /* 0x0000004f2e4f7223 */ /* 0x001fe2000000004c */
        /* <DEDUP_REMOVED lines=16> */
[----:B------:R-:W-:-:S02]  /*68a0*/  FFMA R232, R195, R24, R232 ;  /* 0x00000018c3e87223 */ /* 0x000fc400000000e8 */
[----:B------:R-:W-:Y:S01]  /*68b0*/  FFMA R205, R203, R60, R205 ;  /* 0x0000003ccbcd7223 */ /* 0x000fe200000000cd */
[----:B------:R-:W2:Y:S01]  /*68c0*/  LDS R91, [R173.X4+0x7fc] ;  /* 0x0007fc00ad5b7984 */ /* 0x000ea20000004800 */
[----:B---3--:R-:W-:Y:S02]  /*68d0*/  FFMA R236, R97, R64, R94 ;  /* 0x0000004061ec7223 */ /* 0x008fe4000000005e */
[----:B------:R-:W-:Y:S01]  /*68e0*/  FFMA R232, R194, R27, R232 ;  /* 0x0000001bc2e87223 */ /* 0x000fe200000000e8 */
[----:B------:R-:W3:Y:S01]  /*68f0*/  LDS R94, [R173.X4+0x8f8] ;  /* 0x0008f800ad5e7984 */ /* 0x000ee20000004800 */
[----:B------:R-:W-:Y:S02]  /*6900*/  FFMA R205, R202, R63, R205 ;  /* 0x0000003fcacd7223 */ /* 0x000fe400000000cd */
[----:B------:R-:W-:Y:S01]  /*6910*/  FFMA R232, R193, R30, R232 ;  /* 0x0000001ec1e87223 */ /* 0x000fe200000000e8 */
[----:B------:R-:W-:Y:S01]  /*6920*/  LDS R206, [R173.X4+0x410] ;  /* 0x00041000adce7984 */ /* 0x000fe20000004800 */
[----:B----4-:R-:W-:-:S02]  /*6930*/  FFMA R97, R67, R5, R236 ;  /* 0x0000000543617223 */ /* 0x010fc400000000ec */
[-C--:B------:R-:W-:Y:S01]  /*6940*/  FFMA R236, R200, R8.reuse, R233 ;  /* 0x00000008c8ec7223 */ /* 0x080fe200000000e9 */
[----:B------:R-:W4:Y:S01]  /*6950*/  LDS R5, [R173.X4+0x9f4] ;  /* 0x0009f400ad057984 */ /* 0x000f220000004800 */
[----:B-----5:R-:W-:Y:S02]  /*6960*/  FFMA R238, R70, R8, R97 ;  /* 0x0000000846ee7223 */ /* 0x020fe40000000061 */
[-C--:B------:R-:W-:Y:S01]  /*6970*/  FFMA R97, R209, R11.reuse, R236 ;  /* 0x0000000bd1617223 */ /* 0x080fe200000000ec */
[----:B------:R-:W5:Y:S01]  /*6980*/  LDS R8, [R173.X4+0xaf0] ;  /* 0x000af000ad087984 */ /* 0x000f620000004800 */
[----:B0-----:R-:W-:Y:S02]  /*6990*/  FFMA R233, R73, R11, R238 ;  /* 0x0000000b49e97223 */ /* 0x001fe400000000ee */
[-C--:B------:R-:W-:Y:S01]  /*69a0*/  FFMA R236, R198, R14.reuse, R97 ;  /* 0x0000000ec6ec7223 */ /* 0x080fe20000000061 */
[----:B------:R-:W0:Y:S01]  /*69b0*/  LDS R11, [R173.X4+0xbec] ;  /* 0x000bec00ad0b7984 */ /* 0x000e220000004800 */
[----:B-1----:R-:W-:-:S02]  /*69c0*/  FFMA R238, R76, R14, R233 ;  /* 0x0000000e4cee7223 */ /* 0x002fc400000000e9 */
[----:B------:R-:W-:Y:S01]  /*69d0*/  FFMA R233, R221, R72, R230 ;  /* 0x00000048dde97223 */ /* 0x000fe200000000e6 */
[----:B------:R-:W1:Y:S01]  /*69e0*/  LDS R14, [R173.X4+0xce8] ;  /* 0x000ce800ad0e7984 */ /* 0x000e620000004800 */
[-C--:B------:R-:W-:Y:S02]  /*69f0*/  FFMA R97, R197, R17.reuse, R236 ;  /* 0x00000011c5617223 */ /* 0x080fe400000000ec */
[----:B--2---:R-:W-:Y:S02]  /*6a00*/  FFMA R221, R79, R17, R238 ;  /* 0x000000114fdd7223 */ /* 0x004fe400000000ee */
[----:B------:R-:W2:Y:S01]  /*6a10*/  LDS R17, [R173.X4+0xde4] ;  /* 0x000de400ad117984 */ /* 0x000ea20000004800 */
[-C--:B------:R-:W-:Y:S02]  /*6a20*/  FFMA R230, R196, R20.reuse, R97 ;  /* 0x00000014c4e67223 */ /* 0x080fe40000000061 */
[----:B------:R-:W-:Y:S02]  /*6a30*/  FFMA R236, R82, R20, R221 ;  /* 0x0000001452ec7223 */ /* 0x000fe400000000dd */
[----:B------:R-:W0:Y:S01]  /*6a40*/  LDS R20, [R173.X4+0xee0] ;  /* 0x000ee000ad147984 */ /* 0x000e220000004800 */
[----:B------:R-:W-:-:S02]  /*6a50*/  FFMA R97, R195, R23, R230 ;  /* 0x00000017c3617223 */ /* 0x000fc400000000e6 */
[----:B------:R-:W-:Y:S02]  /*6a60*/  FFMA R221, R85, R23, R236 ;  /* 0x0000001755dd7223 */ /* 0x000fe400000000ec */
[----:B------:R-:W1:Y:S01]  /*6a70*/  LDS R23, [R173.X4+0xfdc] ;  /* 0x000fdc00ad177984 */ /* 0x000e620000004800 */
[-C--:B------:R-:W-:Y:S02]  /*6a80*/  FFMA R230, R194, R26.reuse, R97 ;  /* 0x0000001ac2e67223 */ /* 0x080fe40000000061 */
[----:B------:R-:W-:Y:S02]  /*6a90*/  FFMA R236, R88, R26, R221 ;  /* 0x0000001a58ec7223 */ /* 0x000fe400000000dd */
[----:B------:R-:W2:Y:S01]  /*6aa0*/  LDS R26, [R173.X4+0x10d8] ;  /* 0x0010d800ad1a7984 */ /* 0x000ea20000004800 */
[-C--:B------:R-:W-:Y:S02]  /*6ab0*/  FFMA R97, R193, R29.reuse, R230 ;  /* 0x0000001dc1617223 */ /* 0x080fe400000000e6 */
[----:B------:R-:W-:-:S02]  /*6ac0*/  FFMA R221, R91, R29, R236 ;  /* 0x0000001d5bdd7223 */ /* 0x000fc400000000ec */
[----:B------:R-:W2:Y:S01]  /*6ad0*/  LDS R29, [R173.X4+0x11d4] ;  /* 0x0011d400ad1d7984 */ /* 0x000ea20000004800 */
[----:B------:R-:W-:Y:S02]  /*6ae0*/  FFMA R233, R228, R75, R233 ;  /* 0x0000004be4e97223 */ /* 0x000fe400000000e9 */
[-C--:B------:R-:W-:Y:S02]  /*6af0*/  FFMA R228, R4, R32.reuse, R97 ;  /* 0x0000002004e47223 */ /* 0x080fe40000000061 */
[----:B---3--:R-:W-:Y:S02]  /*6b00*/  FFMA R230, R94, R32, R221 ;  /* 0x000000205ee67223 */ /* 0x008fe400000000dd */
[----:B------:R-:W3:Y:S01]  /*6b10*/  LDS R32, [R173.X4+0x12d0] ;  /* 0x0012d000ad207984 */ /* 0x000ee20000004800 */
[----:B------:R-:W-:Y:S02]  /*6b20*/  FFMA R233, R219, R78, R233 ;  /* 0x0000004edbe97223 */ /* 0x000fe400000000e9 */
[----:B------:R-:W-:-:S02]  /*6b30*/  FFMA R97, R7, R35, R228 ;  /* 0x0000002307617223 */ /* 0x000fc400000000e4 */
[----:B----4-:R-:W-:Y:S02]  /*6b40*/  FFMA R219, R5, R35, R230 ;  /* 0x0000002305db7223 */ /* 0x010fe400000000e6 */
[----:B------:R-:W4:Y:S01]  /*6b50*/  LDS R35, [R173.X4+0x13cc] ;  /* 0x0013cc00ad237984 */ /* 0x000f220000004800 */
[----:B------:R-:W-:Y:S02]  /*6b60*/  FFMA R233, R226, R81, R233 ;  /* 0x00000051e2e97223 */ /* 0x000fe400000000e9 */
[-C--:B------:R-:W-:Y:S02]  /*6b70*/  FFMA R226, R10, R38.reuse, R97 ;  /* 0x000000260ae27223 */ /* 0x080fe40000000061 */
[----:B-----5:R-:W-:Y:S02]  /*6b80*/  FFMA R228, R8, R38, R219 ;  /* 0x0000002608e47223 */ /* 0x020fe400000000db */
[----:B------:R-:W5:Y:S01]  /*6b90*/  LDS R38, [R173.X4+0x14c8] ;  /* 0x0014c800ad267984 */ /* 0x000f620000004800 */
[----:B------:R-:W-:-:S02]  /*6ba0*/  FFMA R233, R217, R84, R233 ;  /* 0x00000054d9e97223 */ /* 0x000fc400000000e9 */
[-C--:B------:R-:W-:Y:S02]  /*6bb0*/  FFMA R97, R13, R41.reuse, R226 ;  /* 0x000000290d617223 */ /* 0x080fe400000000e2 */
[----:B0-----:R-:W-:Y:S02]  /*6bc0*/  FFMA R217, R11, R41, R228 ;  /* 0x000000290bd97223 */ /* 0x001fe400000000e4 */
[----:B------:R-:W0:Y:S01]  /*6bd0*/  LDS R41, [R173.X4+0x15c4] ;  /* 0x0015c400ad297984 */ /* 0x000e220000004800 */
[----:B------:R-:W-:Y:S02]  /*6be0*/  FFMA R233, R216, R87, R233 ;  /* 0x00000057d8e97223 */ /* 0x000fe400000000e9 */
[-C--:B------:R-:W-:Y:S02]  /*6bf0*/  FFMA R216, R16, R44.reuse, R97 ;  /* 0x0000002c10d87223 */ /* 0x080fe40000000061 */
[----:B-1----:R-:W-:Y:S02]  /*6c00*/  FFMA R226, R14, R44, R217 ;  /* 0x0000002c0ee27223 */ /* 0x002fe400000000d9 */
[----:B------:R-:W1:Y:S01]  /*6c10*/  LDS R44, [R173.X4+0x16c0] ;  /* 0x0016c000ad2c7984 */ /* 0x000e620000004800 */
[----:B------:R-:W-:-:S02]  /*6c20*/  FFMA R233, R215, R90, R233 ;  /* 0x0000005ad7e97223 */ /* 0x000fc400000000e9 */
[-C--:B------:R-:W-:Y:S02]  /*6c30*/  FFMA R97, R19, R47.reuse, R216 ;  /* 0x0000002f13617223 */ /* 0x080fe400000000d8 */
[----:B--2---:R-:W-:Y:S02]  /*6c40*/  FFMA R215, R17, R47, R226 ;  /* 0x0000002f11d77223 */ /* 0x004fe400000000e2 */
[----:B------:R-:W2:Y:S01]  /*6c50*/  LDS R47, [R173.X4+0x17bc] ;  /* 0x0017bc00ad2f7984 */ /* 0x000ea20000004800 */
[----:B------:R-:W-:Y:S02]  /*6c60*/  FFMA R233, R212, R93, R233 ;  /* 0x0000005dd4e97223 */ /* 0x000fe400000000e9 */
[-C--:B------:R-:W-:Y:S02]  /*6c70*/  FFMA R212, R22, R50.reuse, R97 ;  /* 0x0000003216d47223 */ /* 0x080fe40000000061 */
[----:B------:R-:W-:Y:S02]  /*6c80*/  FFMA R216, R20, R50, R215 ;  /* 0x0000003214d87223 */ /* 0x000fe400000000d7 */
[----:B------:R-:W2:Y:S01]  /*6c90*/  LDS R50, [R173.X4+0x18b8] ;  /* 0x0018b800ad327984 */ /* 0x000ea20000004800 */
[----:B------:R-:W-:-:S02]  /*6ca0*/  FFMA R97, R231, R53, R212 ;  /* 0x00000035e7617223 */ /* 0x000fc400000000d4 */
[----:B------:R-:W-:Y:S02]  /*6cb0*/  FFMA R215, R23, R53, R216 ;  /* 0x0000003517d77223 */ /* 0x000fe400000000d8 */
[----:B------:R-:W2:Y:S01]  /*6cc0*/  LDS R53, [R173.X4+0x19b4] ;  /* 0x0019b400ad357984 */ /* 0x000ea20000004800 */
[-C--:B------:R-:W-:Y:S02]  /*6cd0*/  FFMA R212, R234, R56.reuse, R97 ;  /* 0x00000038ead47223 */ /* 0x080fe40000000061 */
[----:B------:R-:W-:Y:S02]  /*6ce0*/  FFMA R216, R26, R56, R215 ;  /* 0x000000381ad87223 */ /* 0x000fe400000000d7 */
[----:B------:R-:W2:Y:S01]  /*6cf0*/  LDS R56, [R173.X4+0x1ab0] ;  /* 0x001ab000ad387984 */ /* 0x000ea20000004800 */
[-C--:B------:R-:W-:Y:S02]  /*6d00*/  FFMA R97, R25, R59.reuse, R212 ;  /* 0x0000003b19617223 */ /* 0x080fe400000000d4 */
[----:B------:R-:W-:-:S02]  /*6d10*/  FFMA R213, R29, R59, R216 ;  /* 0x0000003b1dd57223 */ /* 0x000fc400000000d8 */
[----:B------:R-:W2:Y:S01]  /*6d20*/  LDS R59, [R173.X4+0x1bac] ;  /* 0x001bac00ad3b7984 */ /* 0x000ea20000004800 */
[-C--:B------:R-:W-:Y:S02]  /*6d30*/  FFMA R212, R28, R62.reuse, R97 ;  /* 0x0000003e1cd47223 */ /* 0x080fe40000000061 */
[----:B---3--:R-:W-:Y:S02]  /*6d40*/  FFMA R216, R32, R62, R213 ;  /* 0x0000003e20d87223 */ /* 0x008fe400000000d5 */
[----:B------:R-:W3:Y:S01]  /*6d50*/  LDS R62, [R173.X4+0x1ca8] ;  /* 0x001ca800ad3e7984 */ /* 0x000ee20000004800 */
[-C--:B------:R-:W-:Y:S02]  /*6d60*/  FFMA R97, R31, R65.reuse, R212 ;  /* 0x000000411f617223 */ /* 0x080fe400000000d4 */
[----:B----4-:R-:W-:Y:S02]  /*6d70*/  FFMA R211, R35, R65, R216 ;  /* 0x0000004123d37223 */ /* 0x010fe400000000d8 */
[----:B------:R-:W4:Y:S01]  /*6d80*/  LDS R65, [R173.X4+0x1da4] ;  /* 0x001da400ad417984 */ /* 0x000f220000004800 */
[----:B------:R-:W-:-:S02]  /*6d90*/  FFMA R212, R34, R68, R97 ;  /* 0x0000004422d47223 */ /* 0x000fc40000000061 */
[----:B-----5:R-:W-:Y:S02]  /*6da0*/  FFMA R216, R38, R68, R211 ;  /* 0x0000004426d87223 */ /* 0x020fe400000000d3 */
[----:B------:R-:W5:Y:S01]  /*6db0*/  LDS R68, [R173.X4+0x1ea0] ;  /* 0x001ea000ad447984 */ /* 0x000f620000004800 */
[-C--:B------:R-:W-:Y:S02]  /*6dc0*/  FFMA R97, R37, R71.reuse, R212 ;  /* 0x0000004725617223 */ /* 0x080fe400000000d4 */
[----:B0-----:R-:W-:Y:S02]  /*6dd0*/  FFMA R211, R41, R71, R216 ;  /* 0x0000004729d37223 */ /* 0x001fe400000000d8 */
[----:B------:R-:W0:Y:S01]  /*6de0*/  LDS R71, [R173.X4+0x20] ;  /* 0x00002000ad477984 */ /* 0x000e220000004800 */
[-C--:B------:R-:W-:Y:S02]  /*6df0*/  FFMA R212, R40, R74.reuse, R97 ;  /* 0x0000004a28d47223 */ /* 0x080fe40000000061 */
[----:B-1----:R-:W-:-:S02]  /*6e00*/  FFMA R214, R44, R74, R211 ;  /* 0x0000004a2cd67223 */ /* 0x002fc400000000d3 */
[----:B------:R-:W1:Y:S01]  /*6e10*/  LDS R74, [R173.X4+0x11c] ;  /* 0x00011c00ad4a7984 */ /* 0x000e620000004800 */
[----:B------:R-:W-:Y:S02]  /*6e20*/  FFMA R185, R185, R96, R233 ;  /* 0x00000060b9b97223 */ /* 0x000fe400000000e9 */
[-C--:B------:R-:W-:Y:S02]  /*6e30*/  FFMA R97, R43, R77.reuse, R212 ;  /* 0x0000004d2b617223 */ /* 0x080fe400000000d4 */
[----:B--2---:R-:W-:Y:S02]  /*6e40*/  FFMA R211, R47, R77, R214 ;  /* 0x0000004d2fd37223 */ /* 0x004fe400000000d6 */
[----:B------:R-:W2:Y:S01]  /*6e50*/  LDS R77, [R173.X4+0x218] ;  /* 0x00021800ad4d7984 */ /* 0x000ea20000004800 */
[----:B------:R-:W-:Y:S02]  /*6e60*/  FFMA R185, R208, R99, R185 ;  /* 0x00000063d0b97223 */ /* 0x000fe400000000b9 */
[----:B------:R-:W-:-:S02]  /*6e70*/  FFMA R208, R46, R80, R97 ;  /* 0x000000502ed07223 */ /* 0x000fc40000000061 */
[----:B------:R-:W-:Y:S02]  /*6e80*/  FFMA R80, R50, R80, R211 ;  /* 0x0000005032507223 */ /* 0x000fe400000000d3 */
[-C--:B------:R-:W-:Y:S02]  /*6e90*/  FFMA R97, R49, R83.reuse, R208 ;  /* 0x0000005331617223 */ /* 0x080fe400000000d0 */
[----:B------:R-:W-:Y:S02]  /*6ea0*/  FFMA R83, R53, R83, R80 ;  /* 0x0000005335537223 */ /* 0x000fe40000000050 */
[-C--:B------:R-:W-:Y:S02]  /*6eb0*/  FFMA R80, R52, R86.reuse, R97 ;  /* 0x0000005634507223 */ /* 0x080fe40000000061 */
[----:B------:R-:W-:Y:S01]  /*6ec0*/  FFMA R86, R56, R86, R83 ;  /* 0x0000005638567223 */ /* 0x000fe20000000053 */
[----:B------:R-:W2:Y:S01]  /*6ed0*/  LDS R97, [R173.X4+0x50c] ;  /* 0x00050c00ad617984 */ /* 0x000ea20000004800 */
[----:B------:R-:W-:-:S02]  /*6ee0*/  FFMA R83, R55, R89, R80 ;  /* 0x0000005937537223 */ /* 0x000fc40000000050 */
[----:B------:R-:W-:Y:S02]  /*6ef0*/  FFMA R89, R59, R89, R86 ;  /* 0x000000593b597223 */ /* 0x000fe40000000056 */
[----:B------:R-:W2:Y:S01]  /*6f00*/  LDS R86, [R173.X4+0x608] ;  /* 0x00060800ad567984 */ /* 0x000ea20000004800 */
[-C--:B------:R-:W-:Y:S02]  /*6f10*/  FFMA R80, R58, R92.reuse, R83 ;  /* 0x0000005c3a507223 */ /* 0x080fe40000000053 */
[----:B---3--:R-:W-:Y:S02]  /*6f20*/  FFMA R92, R62, R92, R89 ;  /* 0x0000005c3e5c7223 */ /* 0x008fe40000000059 */
[----:B------:R-:W3:Y:S01]  /*6f30*/  LDS R89, [R173.X4+0x704] ;  /* 0x00070400ad597984 */ /* 0x000ee20000004800 */
[-C--:B------:R-:W-:Y:S02]  /*6f40*/  FFMA R83, R61, R95.reuse, R80 ;  /* 0x0000005f3d537223 */ /* 0x080fe40000000050 */
[----:B----4-:R-:W-:Y:S01]  /*6f50*/  FFMA R95, R65, R95, R92 ;  /* 0x0000005f415f7223 */ /* 0x010fe2000000005c */
[----:B------:R-:W4:Y:S01]  /*6f60*/  LDS R80, [R173.X4+0x800] ;  /* 0x00080000ad507984 */ /* 0x000f220000004800 */
[----:B------:R-:W-:-:S02]  /*6f70*/  FFMA R83, R64, R98, R83 ;  /* 0x0000006240537223 */ /* 0x000fc40000000053 */
[----:B-----5:R-:W-:Y:S01]  /*6f80*/  FFMA R95, R68, R98, R95 ;  /* 0x00000062445f7223 */ /* 0x020fe2000000005f */
[----:B------:R-:W5:Y:S01]  /*6f90*/  LDS R92, [R173.X4+0x8fc] ;  /* 0x0008fc00ad5c7984 */ /* 0x000f620000004800 */
[-C--:B------:R-:W-:Y:S02]  /*6fa0*/  FFMA R83, R67, R6.reuse, R83 ;  /* 0x0000000643537223 */ /* 0x080fe40000000053 */
[----:B0-----:R-:W-:Y:S01]  /*6fb0*/  FFMA R71, R71, R6, R95 ;  /* 0x0000000647477223 */ /* 0x001fe2000000005f */
[----:B------:R-:W-:Y:S01]  /*6fc0*/  LDS R67, [R173.X4+0xbf0] ;  /* 0x000bf000ad437984 */ /* 0x000fe20000004800 */
[-C--:B------:R-:W-:Y:S02]  /*6fd0*/  FFMA R83, R70, R9.reuse, R83 ;  /* 0x0000000946537223 */ /* 0x080fe40000000053 */
[----:B-1----:R-:W-:Y:S01]  /*6fe0*/  FFMA R71, R74, R9, R71 ;  /* 0x000000094a477223 */ /* 0x002fe20000000047 */
[----:B------:R-:W0:Y:S01]  /*6ff0*/  LDS R6, [R173.X4+0x9f8] ;  /* 0x0009f800ad067984 */ /* 0x000e220000004800 */
[----:B------:R-:W-:-:S02]  /*7000*/  FFMA R83, R73, R12, R83 ;  /* 0x0000000c49537223 */ /* 0x000fc40000000053 */
[----:B--2---:R-:W-:Y:S01]  /*7010*/  FFMA R12, R77, R12, R71 ;  /* 0x0000000c4d0c7223 */ /* 0x004fe20000000047 */
[----:B------:R-:W1:Y:S01]  /*7020*/  LDS R9, [R173.X4+0xaf4] ;  /* 0x000af400ad097984 */ /* 0x000e620000004800 */
[-C--:B------:R-:W-:Y:S02]  /*7030*/  FFMA R83, R76, R15.reuse, R83 ;  /* 0x0000000f4c537223 */ /* 0x080fe40000000053 */
[----:B------:R-:W-:Y:S02]  /*7040*/  FFMA R207, R207, R15, R12 ;  /* 0x0000000fcfcf7223 */ /* 0x000fe4000000000c */
[----:B------:R-:W2:Y:S01]  /*7050*/  LDS R12, [R173.X4+0xcec] ;  /* 0x000cec00ad0c7984 */ /* 0x000ea20000004800 */
[-C--:B------:R-:W-:Y:S02]  /*7060*/  FFMA R83, R79, R18.reuse, R83 ;  /* 0x000000124f537223 */ /* 0x080fe40000000053 */
[----:B------:R-:W-:Y:S01]  /*7070*/  FFMA R206, R206, R18, R207 ;  /* 0x00000012cece7223 */ /* 0x000fe200000000cf */
[----:B------:R-:W2:Y:S01]  /*7080*/  LDS R15, [R173.X4+0xde8] ;  /* 0x000de800ad0f7984 */ /* 0x000ea20000004800 */
[----:B------:R-:W-:-:S02]  /*7090*/  FFMA R83, R82, R21, R83 ;  /* 0x0000001552537223 */ /* 0x000fc40000000053 */
[----:B------:R-:W-:Y:S01]  /*70a0*/  FFMA R97, R97, R21, R206 ;  /* 0x0000001561617223 */ /* 0x000fe200000000ce */
[----:B------:R-:W2:Y:S01]  /*70b0*/  LDS R18, [R173.X4+0xee4] ;  /* 0x000ee400ad127984 */ /* 0x000ea20000004800 */
[-C--:B------:R-:W-:Y:S02]  /*70c0*/  FFMA R83, R85, R24.reuse, R83 ;  /* 0x0000001855537223 */ /* 0x080fe40000000053 */
[----:B------:R-:W-:Y:S01]  /*70d0*/  FFMA R86, R86, R24, R97 ;  /* 0x0000001856567223 */ /* 0x000fe20000000061 */
[----:B------:R-:W2:Y:S01]  /*70e0*/  LDS R21, [R173.X4+0xfe0] ;  /* 0x000fe000ad157984 */ /* 0x000ea20000004800 */
[-C--:B------:R-:W-:Y:S02]  /*70f0*/  FFMA R83, R88, R27.reuse, R83 ;  /* 0x0000001b58537223 */ /* 0x080fe40000000053 */
[----:B---3--:R-:W-:Y:S01]  /*7100*/  FFMA R89, R89, R27, R86 ;  /* 0x0000001b59597223 */ /* 0x008fe20000000056 */
[----:B------:R-:W3:Y:S01]  /*7110*/  LDS R24, [R173.X4+0x10dc] ;  /* 0x0010dc00ad187984 */ /* 0x000ee20000004800 */
[----:B------:R-:W-:-:S02]  /*7120*/  FFMA R83, R91, R30, R83 ;  /* 0x0000001e5b537223 */ /* 0x000fc40000000053 */
[----:B----4-:R-:W-:Y:S01]  /*7130*/  FFMA R80, R80, R30, R89 ;  /* 0x0000001e50507223 */ /* 0x010fe20000000059 */
[----:B------:R-:W4:Y:S01]  /*7140*/  LDS R27, [R173.X4+0x11d8] ;  /* 0x0011d800ad1b7984 */ /* 0x000f220000004800 */
[-C--:B------:R-:W-:Y:S02]  /*7150*/  FFMA R232, R4, R33.reuse, R232 ;  /* 0x0000002104e87223 */ /* 0x080fe400000000e8 */
[-C--:B------:R-:W-:Y:S01]  /*7160*/  FFMA R83, R94, R33.reuse, R83 ;  /* 0x000000215e537223 */ /* 0x080fe20000000053 */
[----:B------:R-:W3:Y:S01]  /*7170*/  LDS R4, [R173.X4+0x12d4] ;  /* 0x0012d400ad047984 */ /* 0x000ee20000004800 */
[----:B-----5:R-:W-:Y:S02]  /*7180*/  FFMA R33, R92, R33, R80 ;  /* 0x000000215c217223 */ /* 0x020fe40000000050 */
[-C--:B------:R-:W-:Y:S02]  /*7190*/  FFMA R232, R7, R36.reuse, R232 ;  /* 0x0000002407e87223 */ /* 0x080fe400000000e8 */
[-C--:B------:R-:W-:Y:S01]  /*71a0*/  FFMA R83, R5, R36.reuse, R83 ;  /* 0x0000002405537223 */ /* 0x080fe20000000053 */
[----:B------:R-:W-:Y:S01]  /*71b0*/  LDS R7, [R173.X4+0x15c8] ;  /* 0x0015c800ad077984 */ /* 0x000fe20000004800 */
[----:B0-----:R-:W-:-:S02]  /*71c0*/  FFMA R6, R6, R36, R33 ;  /* 0x0000002406067223 */ /* 0x001fc40000000021 */
[-C--:B------:R-:W-:Y:S01]  /*71d0*/  FFMA R232, R10, R39.reuse, R232 ;  /* 0x000000270ae87223 */ /* 0x080fe200000000e8 */
[----:B------:R-:W0:Y:S01]  /*71e0*/  LDS R5, [R173.X4+0x13d0] ;  /* 0x0013d000ad057984 */ /* 0x000e220000004800 */
[-C--:B------:R-:W-:Y:S02]  /*71f0*/  FFMA R83, R8, R39.reuse, R83 ;  /* 0x0000002708537223 */ /* 0x080fe40000000053 */
[----:B-1----:R-:W-:Y:S01]  /*7200*/  FFMA R9, R9, R39, R6 ;  /* 0x0000002709097223 */ /* 0x002fe20000000006 */
[----:B------:R-:W-:Y:S01]  /*7210*/  LDS R8, [R173.X4+0x16c4] ;  /* 0x0016c400ad087984 */ /* 0x000fe20000004800 */
[-C--:B------:R-:W-:Y:S02]  /*7220*/  FFMA R232, R13, R42.reuse, R232 ;  /* 0x0000002a0de87223 */ /* 0x080fe400000000e8 */
[-C--:B------:R-:W-:Y:S01]  /*7230*/  FFMA R83, R11, R42.reuse, R83 ;  /* 0x0000002a0b537223 */ /* 0x080fe20000000053 */
[----:B------:R-:W1:Y:S01]  /*7240*/  LDS R6, [R173.X4+0x14cc] ;  /* 0x0014cc00ad067984 */ /* 0x000e620000004800 */
[----:B------:R-:W-:-:S02]  /*7250*/  FFMA R42, R67, R42, R9 ;  /* 0x0000002a432a7223 */ /* 0x000fc40000000009 */
[-C--:B------:R-:W-:Y:S01]  /*7260*/  FFMA R232, R16, R45.reuse, R232 ;  /* 0x0000002d10e87223 */ /* 0x080fe200000000e8 */
[----:B------:R-:W5:Y:S01]  /*7270*/  LDS R9, [R173.X4+0x17c0] ;  /* 0x0017c000ad097984 */ /* 0x000f620000004800 */
[-C--:B------:R-:W-:Y:S02]  /*7280*/  FFMA R83, R14, R45.reuse, R83 ;  /* 0x0000002d0e537223 */ /* 0x080fe40000000053 */
[----:B--2---:R-:W-:Y:S01]  /*7290*/  FFMA R45, R12, R45, R42 ;  /* 0x0000002d0c2d7223 */ /* 0x004fe2000000002a */
[----:B------:R-:W2:Y:S01]  /*72a0*/  LDS R10, [R173.X4+0x18bc] ;  /* 0x0018bc00ad0a7984 */ /* 0x000ea20000004800 */
[-C--:B------:R-:W-:Y:S02]  /*72b0*/  FFMA R232, R19, R48.reuse, R232 ;  /* 0x0000003013e87223 */ /* 0x080fe400000000e8 */
[-C--:B------:R-:W-:Y:S01]  /*72c0*/  FFMA R83, R17, R48.reuse, R83 ;  /* 0x0000003011537223 */ /* 0x080fe20000000053 */
[----:B------:R-:W0:Y:S01]  /*72d0*/  LDS R11, [R173.X4+0x19b8] ;  /* 0x0019b800ad0b7984 */ /* 0x000e220000004800 */
[----:B------:R-:W-:-:S02]  /*72e0*/  FFMA R48, R15, R48, R45 ;  /* 0x000000300f307223 */ /* 0x000fc4000000002d */
[-C--:B------:R-:W-:Y:S01]  /*72f0*/  FFMA R232, R22, R51.reuse, R232 ;  /* 0x0000003316e87223 */ /* 0x080fe200000000e8 */
[----:B------:R-:W1:Y:S01]  /*7300*/  LDS R12, [R173.X4+0x1ab4] ;  /* 0x001ab400ad0c7984 */ /* 0x000e620000004800 */
[-C--:B------:R-:W-:Y:S02]  /*7310*/  FFMA R83, R20, R51.reuse, R83 ;  /* 0x0000003314537223 */ /* 0x080fe40000000053 */
[----:B------:R-:W-:Y:S01]  /*7320*/  FFMA R51, R18, R51, R48 ;  /* 0x0000003312337223 */ /* 0x000fe20000000030 */
[----:B------:R-:W1:Y:S01]  /*7330*/  LDS R13, [R173.X4+0x1bb0] ;  /* 0x001bb000ad0d7984 */ /* 0x000e620000004800 */
[-C--:B------:R-:W-:Y:S02]  /*7340*/  FFMA R232, R231, R54.reuse, R232 ;  /* 0x00000036e7e87223 */ /* 0x080fe400000000e8 */
[-C--:B------:R-:W-:Y:S01]  /*7350*/  FFMA R83, R23, R54.reuse, R83 ;  /* 0x0000003617537223 */ /* 0x080fe20000000053 */
[----:B------:R-:W-:Y:S01]  /*7360*/  LDS R231, [R173.X4+0x1ea4] ;  /* 0x001ea400ade77984 */ /* 0x000fe20000004800 */
[----:B------:R-:W-:-:S02]  /*7370*/  FFMA R54, R21, R54, R51 ;  /* 0x0000003615367223 */ /* 0x000fc40000000033 */
[-C--:B------:R-:W-:Y:S02]  /*7380*/  FFMA R232, R234, R57.reuse, R232 ;  /* 0x00000039eae87223 */ /* 0x080fe400000000e8 */
[-C--:B------:R-:W-:Y:S02]  /*7390*/  FFMA R83, R26, R57.reuse, R83 ;  /* 0x000000391a537223 */ /* 0x080fe40000000053 */
[----:B---3--:R-:W-:Y:S02]  /*73a0*/  FFMA R57, R24, R57, R54 ;  /* 0x0000003918397223 */ /* 0x008fe40000000036 */
[-C--:B------:R-:W-:Y:S02]  /*73b0*/  FFMA R232, R25, R60.reuse, R232 ;  /* 0x0000003c19e87223 */ /* 0x080fe400000000e8 */
[-C--:B------:R-:W-:Y:S02]  /*73c0*/  FFMA R83, R29, R60.reuse, R83 ;  /* 0x0000003c1d537223 */ /* 0x080fe40000000053 */
[----:B----4-:R-:W-:-:S02]  /*73d0*/  FFMA R60, R27, R60, R57 ;  /* 0x0000003c1b3c7223 */ /* 0x010fc40000000039 */
[-C--:B------:R-:W-:Y:S02]  /*73e0*/  FFMA R232, R28, R63.reuse, R232 ;  /* 0x0000003f1ce87223 */ /* 0x080fe400000000e8 */
[-C--:B------:R-:W-:Y:S02]  /*73f0*/  FFMA R83, R32, R63.reuse, R83 ;  /* 0x0000003f20537223 */ /* 0x080fe40000000053 */
[----:B------:R-:W-:Y:S02]  /*7400*/  FFMA R63, R4, R63, R60 ;  /* 0x0000003f043f7223 */ /* 0x000fe4000000003c */
[----:B------:R-:W3:Y:S01]  /*7410*/  LDS R4, [R173.X4+0x1cac] ;  /* 0x001cac00ad047984 */ /* 0x000ee20000004800 */
[-C--:B------:R-:W-:Y:S02]  /*7420*/  FFMA R205, R201, R66.reuse, R205 ;  /* 0x00000042c9cd7223 */ /* 0x080fe400000000cd */
[-C--:B------:R-:W-:Y:S02]  /*7430*/  FFMA R232, R31, R66.reuse, R232 ;  /* 0x000000421fe87223 */ /* 0x080fe400000000e8 */
[----:B------:R-:W-:-:S02]  /*7440*/  FFMA R83, R35, R66, R83 ;  /* 0x0000004223537223 */ /* 0x000fc40000000053 */
[----:B0-----:R-:W-:Y:S02]  /*7450*/  FFMA R66, R5, R66, R63 ;  /* 0x0000004205427223 */ /* 0x001fe4000000003f */
[----:B------:R-:W0:Y:S01]  /*7460*/  LDS R5, [R173.X4+0x1da8] ;  /* 0x001da800ad057984 */ /* 0x000e220000004800 */
[-C--:B------:R-:W-:Y:S02]  /*7470*/  FFMA R205, R192, R69.reuse, R205 ;  /* 0x00000045c0cd7223 */ /* 0x080fe400000000cd */
[-C--:B------:R-:W-:Y:S02]  /*7480*/  FFMA R232, R34, R69.reuse, R232 ;  /* 0x0000004522e87223 */ /* 0x080fe400000000e8 */
[-C--:B------:R-:W-:Y:S02]  /*7490*/  FFMA R83, R38, R69.reuse, R83 ;  /* 0x0000004526537223 */ /* 0x080fe40000000053 */
[----:B-1----:R-:W-:Y:S02]  /*74a0*/  FFMA R69, R6, R69, R66 ;  /* 0x0000004506457223 */ /* 0x002fe40000000042 */
[----:B------:R-:W-:-:S02]  /*74b0*/  FFMA R205, R199, R72, R205 ;  /* 0x00000048c7cd7223 */ /* 0x000fc400000000cd */
[-C--:B------:R-:W-:Y:S02]  /*74c0*/  FFMA R232, R37, R72.reuse, R232 ;  /* 0x0000004825e87223 */ /* 0x080fe400000000e8 */
[-C--:B------:R-:W-:Y:S02]  /*74d0*/  FFMA R83, R41, R72.reuse, R83 ;  /* 0x0000004829537223 */ /* 0x080fe40000000053 */
[----:B------:R-:W-:Y:S02]  /*74e0*/  FFMA R72, R7, R72, R69 ;  /* 0x0000004807487223 */ /* 0x000fe40000000045 */
[-C--:B------:R-:W-:Y:S02]  /*74f0*/  FFMA R205, R188, R75.reuse, R205 ;  /* 0x0000004bbccd7223 */ /* 0x080fe400000000cd */
[-C--:B------:R-:W-:Y:S02]  /*7500*/  FFMA R232, R40, R75.reuse, R232 ;  /* 0x0000004b28e87223 */ /* 0x080fe400000000e8 */
[----:B------:R-:W-:-:S02]  /*7510*/  FFMA R83, R44, R75, R83 ;  /* 0x0000004b2c537223 */ /* 0x000fc40000000053 */
[----:B------:R-:W-:Y:S02]  /*7520*/  FFMA R75, R8, R75, R72 ;  /* 0x0000004b084b7223 */ /* 0x000fe40000000048 */
[-C--:B------:R-:W-:Y:S02]  /*7530*/  FFMA R205, R191, R78.reuse, R205 ;  /* 0x0000004ebfcd7223 */ /* 0x080fe400000000cd */
[-C--:B------:R-:W-:Y:S02]  /*7540*/  FFMA R232, R43, R78.reuse, R232 ;  /* 0x0000004e2be87223 */ /* 0x080fe400000000e8 */
[-C--:B------:R-:W-:Y:S02]  /*7550*/  FFMA R83, R47, R78.reuse, R83 ;  /* 0x0000004e2f537223 */ /* 0x080fe40000000053 */
[----:B-----5:R-:W-:Y:S02]  /*7560*/  FFMA R78, R9, R78, R75 ;  /* 0x0000004e094e7223 */ /* 0x020fe4000000004b */
[----:B------:R-:W-:-:S02]  /*7570*/  FFMA R205, R190, R81, R205 ;  /* 0x00000051becd7223 */ /* 0x000fc400000000cd */
[-C--:B------:R-:W-:Y:S02]  /*7580*/  FFMA R232, R46, R81.reuse, R232 ;  /* 0x000000512ee87223 */ /* 0x080fe400000000e8 */
[-C--:B------:R-:W-:Y:S02]  /*7590*/  FFMA R83, R50, R81.reuse, R83 ;  /* 0x0000005132537223 */ /* 0x080fe40000000053 */
[----:B--2---:R-:W-:Y:S02]  /*75a0*/  FFMA R81, R10, R81, R78 ;  /* 0x000000510a517223 */ /* 0x004fe4000000004e */
[-C--:B------:R-:W-:Y:S02]  /*75b0*/  FFMA R205, R189, R84.reuse, R205 ;  /* 0x00000054bdcd7223 */ /* 0x080fe400000000cd */
[-C--:B------:R-:W-:Y:S02]  /*75c0*/  FFMA R232, R49, R84.reuse, R232 ;  /* 0x0000005431e87223 */ /* 0x080fe400000000e8 */
[----:B------:R-:W-:-:S02]  /*75d0*/  FFMA R83, R53, R84, R83 ;  /* 0x0000005435537223 */ /* 0x000fc40000000053 */
[----:B------:R-:W-:Y:S02]  /*75e0*/  FFMA R84, R11, R84, R81 ;  /* 0x000000540b547223 */ /* 0x000fe40000000051 */
[-C--:B------:R-:W-:Y:S02]  /*75f0*/  FFMA R205, R186, R87.reuse, R205 ;  /* 0x00000057bacd7223 */ /* 0x080fe400000000cd */
[-C--:B------:R-:W-:Y:S02]  /*7600*/  FFMA R232, R52, R87.reuse, R232 ;  /* 0x0000005734e87223 */ /* 0x080fe400000000e8 */
[-C--:B------:R-:W-:Y:S02]  /*7610*/  FFMA R83, R56, R87.reuse, R83 ;  /* 0x0000005738537223 */ /* 0x080fe40000000053 */
[----:B------:R-:W-:Y:S02]  /*7620*/  FFMA R87, R12, R87, R84 ;  /* 0x000000570c577223 */ /* 0x000fe40000000054 */
[----:B------:R-:W-:-:S02]  /*7630*/  FFMA R205, R187, R90, R205 ;  /* 0x0000005abbcd7223 */ /* 0x000fc400000000cd */
[-C--:B------:R-:W-:Y:S02]  /*7640*/  FFMA R232, R55, R90.reuse, R232 ;  /* 0x0000005a37e87223 */ /* 0x080fe400000000e8 */
[-C--:B------:R-:W-:Y:S02]  /*7650*/  FFMA R83, R59, R90.reuse, R83 ;  /* 0x0000005a3b537223 */ /* 0x080fe40000000053 */
[----:B------:R-:W-:Y:S02]  /*7660*/  FFMA R90, R13, R90, R87 ;  /* 0x0000005a0d5a7223 */ /* 0x000fe40000000057 */
[-C--:B------:R-:W-:Y:S02]  /*7670*/  FFMA R205, R184, R93.reuse, R205 ;  /* 0x0000005db8cd7223 */ /* 0x080fe400000000cd */
[-C--:B------:R-:W-:Y:S02]  /*7680*/  FFMA R232, R58, R93.reuse, R232 ;  /* 0x0000005d3ae87223 */ /* 0x080fe400000000e8 */
[----:B------:R-:W-:-:S02]  /*7690*/  FFMA R83, R62, R93, R83 ;  /* 0x0000005d3e537223 */ /* 0x000fc40000000053 */
[----:B---3--:R-:W-:Y:S02]  /*76a0*/  FFMA R93, R4, R93, R90 ;  /* 0x0000005d045d7223 */ /* 0x008fe4000000005a */
[-C--:B------:R-:W-:Y:S02]  /*76b0*/  FFMA R181, R181, R96.reuse, R229 ;  /* 0x00000060b5b57223 */ /* 0x080fe400000000e5 */
[-C--:B------:R-:W-:Y:S02]  /*76c0*/  FFMA R205, R183, R96.reuse, R205 ;  /* 0x00000060b7cd7223 */ /* 0x080fe400000000cd */
[-C--:B------:R-:W-:Y:S02]  /*76d0*/  FFMA R232, R61, R96.reuse, R232 ;  /* 0x000000603de87223 */ /* 0x080fe400000000e8 */
[-C--:B------:R-:W-:Y:S02]  /*76e0*/  FFMA R83, R65, R96.reuse, R83 ;  /* 0x0000006041537223 */ /* 0x080fe40000000053 */
[----:B0-----:R-:W-:-:S02]  /*76f0*/  FFMA R96, R5, R96, R93 ;  /* 0x0000006005607223 */ /* 0x001fc4000000005d */
[-C--:B------:R-:W-:Y:S02]  /*7700*/  FFMA R225, R225, R99.reuse, R224 ;  /* 0x00000063e1e17223 */ /* 0x080fe400000000e0 */
[-C--:B------:R-:W-:Y:S02]  /*7710*/  FFMA R181, R204, R99.reuse, R181 ;  /* 0x00000063ccb57223 */ /* 0x080fe400000000b5 */
[-C--:B------:R-:W-:Y:S02]  /*7720*/  FFMA R189, R182, R99.reuse, R205 ;  /* 0x00000063b6bd7223 */ /* 0x080fe400000000cd */
[-C--:B------:R-:W-:Y:S02]  /*7730*/  FFMA R187, R64, R99.reuse, R232 ;  /* 0x0000006340bb7223 */ /* 0x080fe400000000e8 */
[-C--:B------:R-:W-:Y:S02]  /*7740*/  FFMA R183, R68, R99.reuse, R83 ;  /* 0x0000006344b77223 */ /* 0x080fe40000000053 */
[----:B------:R-:W-:Y:S01]  /*7750*/  FFMA R231, R231, R99, R96 ;  /* 0x00000063e7e77223 */ /* 0x000fe20000000060 */
[----:B------:R-:W-:Y:S01]  /*7760*/  @P0 CALL.REL.NOINC `(.L_x_0) ;  /* 0x0000001000000944 */ /* 0x000fe20003c00000 */
[----:B------:R-:W-:Y:S05]  /*7770*/  BRA `(.L_x_1) ;  /* 0xffffc20000007947 */ /* 0x000fea000383ffff */
.L_x_0:
[----:B------:R-:W-:-:S04]  /*7780*/  IADD3 R179, R179, 0x1, RZ ;  /* 0x00000001b3b37810 */ /* 0x000fc80007ffe0ff */
[----:B------:R-:W-:-:S13]  /*7790*/  ISETP.GE.U32.AND P0, PT, R179, 0x3, PT ;  /* 0x00000003b300780c */ /* 0x000fda0003f06070 */
[----:B------:R-:W-:Y:S01]  /*77a0*/  @P0 CALL.REL.NOINC `(.L_x_2) ;  /* 0x0000001000000944 */ /* 0x000fe20003c00000 */
[----:B------:R-:W-:Y:S05]  /*77b0*/  BRA `(.L_x_3) ;  /* 0xffffa50000007947 */ /* 0x000fea000383ffff */
.L_x_2:
[----:B------:R-:W-:-:S04]  /*77c0*/  IADD3 R174, R174, 0x1, RZ ;  /* 0x00000001aeae7810 */ /* 0x000fc80007ffe0ff */
[----:B------:R-:W-:-:S13]  /*77d0*/  ISETP.GE.U32.AND P0, PT, R174, 0x8, PT ;  /* 0x00000008ae00780c */ /* 0x000fda0003f06070 */
[----:B------:R-:W-:Y:S01]  /*77e0*/  @P0 CALL.REL.NOINC `(.L_x_4) ;  /* 0x0000001000000944 */ /* 0x000fe20003c00000 */
[----:B------:R-:W-:Y:S05]  /*77f0*/  BRA `(.L_x_5) ;  /* 0xffffa4b000007947 */ /* 0x000fea000383ffff */
.L_x_4:
[----:B------:R-:W-:-:S05]  /*7800*/  IMAD R179, R180, 0x70, R3 ;  /* 0x00000070b4b37824 */ /* 0x000fca00078e0203 */
[----:B------:R-:W-:-:S05]  /*7810*/  LEA R179, R179, -R179, 0x3 ;  /* 0x800000b3b3b37211 */ /* 0x000fca00078e18ff */
[----:B------:R-:W-:-:S05]  /*7820*/  IMAD.WIDE R178, R179, R178, c[0x0][0x170] ;  /* 0x00005c00b3b27625 */ /* 0x000fca00078e02b2 */
[----:B------:R-:W-:Y:S04]  /*7830*/  STG.E [R178.64], R225 ;  /* 0x000000e1b2007986 */ /* 0x000fe8000c101904 */
[----:B------:R-:W-:Y:S04]  /*7840*/  STG.E [R178.64+0x4], R185 ;  /* 0x000004b9b2007986 */ /* 0x000fe8000c101904 */
[----:B------:R-:W-:Y:S04]  /*7850*/  STG.E [R178.64+0x8], R181 ;  /* 0x000008b5b2007986 */ /* 0x000fe8000c101904 */
[----:B------:R-:W-:Y:S04]  /*7860*/  STG.E [R178.64+0xc], R189 ;  /* 0x00000cbdb2007986 */ /* 0x000fe8000c101904 */
[----:B------:R-:W-:Y:S04]  /*7870*/  STG.E [R178.64+0x10], R187 ;  /* 0x000010bbb2007986 */ /* 0x000fe8000c101904 */
[----:B------:R-:W-:Y:S04]  /*7880*/  STG.E [R178.64+0x14], R183 ;  /* 0x000014b7b2007986 */ /* 0x000fe8000c101904 */
[----:B------:R-:W-:Y:S01]  /*7890*/  STG.E [R178.64+0x18], R231 ;  /* 0x000018e7b2007986 */ /* 0x000fe2000c101904 */
[----:B------:R-:W-:Y:S05]  /*78a0*/  EXIT ;  /* 0x000000000000794d */ /* 0x000fea0003800000 */
.L_x_6:
[----:B------:R-:W-:-:S00]  /*78b0*/  BRA `(.L_x_6) ;  /* 0xfffffff000007947 */ /* 0x000fc0000383ffff */
[----:B------:R-:W-:-:S00]  /*78c0*/  NOP ;  /* 0x0000000000007918 */ /* 0x000fc00000000000 */
        /* <DEDUP_REMOVED lines=11> */
.L_x_7:


//--------------------- .nv.shared.candidate2     --------------------------
	.section	.nv.shared.candidate2,"aw",@nobits
	.align	4
.nv.shared.candidate2:
	.zero		28416
